	.target	sm_90a

	.elftype	@"ET_EXEC"


//--------------------- .note.nv.tkinfo           --------------------------
	.section	.note.nv.tkinfo,"",@"SHT_NOTE"
	.sectionflags	@"SHF_NOTE_NV_TKINFO"
	.tkinfo
        /*0018*/ 	.word	0x00000002
        /*0030*/ 	.string	""
        /*0030*/ 	.string	"ptxas"
        /*0030*/ 	.string	"Cuda compilation tools, release 13.0, V13.0.88"
        /*0030*/ 	.string	"Build cuda_13.0.r13.0/compiler.36424714_0"
        /*0030*/ 	.string	"-arch sm_90a -m 64 "



//--------------------- .note.nv.cuinfo           --------------------------
	.section	.note.nv.cuinfo,"",@"SHT_NOTE"
	.sectionflags	@"SHF_NOTE_NV_CUINFO"
        /*0018*/ 	.short	0x0002
        /*001a*/ 	.short	0x005a
        /*001c*/ 	.short	0x0082
	.zero		2


//--------------------- .nv.info                  --------------------------
	.section	.nv.info,"",@"SHT_CUDA_INFO"
	.align	4


	//----- nvinfo : EIATTR_REGCOUNT
	.align		4
        /*0000*/ 	.byte	0x04, 0x2f
        /*0002*/ 	.short	(.L_15 - .L_14)
	.align		4
.L_14:
        /*0004*/ 	.word	index@(_ZN7cutlass13device_kernelINS_4gemm6kernel13GemmUniversalIN4cute5tupleIJiiiiEEENS1_10collective13CollectiveMmaINS1_34MainloopSm90TmaGmmaWarpSpecializedILi16ENS5_IJNS4_1CILi1EEESB_SB_EEENS1_35KernelTmaWarpSpecializedCooperativeEEENS5_IJNSA_ILi192EEENSA_ILi32EEENSA_ILi64EEEEEEaNS5_IJlSB_lEEEaSJ_NS4_8TiledMMAINS4_8MMA_AtomIJNS4_4SM904GMMA26MMA_64x32x32_S32S8S8_SS_TNEEEENS4_6LayoutINS5_IJNSA_ILi2EEESB_SB_EEENS5_IJSB_NSA_ILi0EEEST_EEEEENS5_IJNS4_10UnderscoreESW_SW_EEEEENS4_13SM90_TMA_LOADENS4_14ComposedLayoutINS4_7SwizzleILi2ELi4ELi3EEENS4_18smem_ptr_flag_bitsILi8EEENSQ_INS5_IJNSA_ILi8EEESH_EEENS5_IJSH_SB_EEEEEEEvNS4_8identityESZ_S19_vS1A_EENS_8epilogue10collective6detail29Sm90TmaWarpSpecializedAdapterINS1D_15DefaultEpilogueIaSJ_SJ_NS1C_6thread17LinearCombinationIaLi1EiiLNS1H_9ScaleType4KindE0ELNS_15FloatRoundStyleE2EaEENS1_15EpilogueDefaultEEEEEvvEEEEvNT_6ParamsE)
        /*0008*/ 	.word	0x000000a8


	//----- nvinfo : EIATTR_FRAME_SIZE
	.align		4
.L_15:
        /*000c*/ 	.byte	0x04, 0x11
        /*000e*/ 	.short	(.L_17 - .L_16)
	.align		4
.L_16:
        /*0010*/ 	.word	index@(_ZN7cutlass13device_kernelINS_4gemm6kernel13GemmUniversalIN4cute5tupleIJiiiiEEENS1_10collective13CollectiveMmaINS1_34MainloopSm90TmaGmmaWarpSpecializedILi16ENS5_IJNS4_1CILi1EEESB_SB_EEENS1_35KernelTmaWarpSpecializedCooperativeEEENS5_IJNSA_ILi192EEENSA_ILi32EEENSA_ILi64EEEEEEaNS5_IJlSB_lEEEaSJ_NS4_8TiledMMAINS4_8MMA_AtomIJNS4_4SM904GMMA26MMA_64x32x32_S32S8S8_SS_TNEEEENS4_6LayoutINS5_IJNSA_ILi2EEESB_SB_EEENS5_IJSB_NSA_ILi0EEEST_EEEEENS5_IJNS4_10UnderscoreESW_SW_EEEEENS4_13SM90_TMA_LOADENS4_14ComposedLayoutINS4_7SwizzleILi2ELi4ELi3EEENS4_18smem_ptr_flag_bitsILi8EEENSQ_INS5_IJNSA_ILi8EEESH_EEENS5_IJSH_SB_EEEEEEEvNS4_8identityESZ_S19_vS1A_EENS_8epilogue10collective6detail29Sm90TmaWarpSpecializedAdapterINS1D_15DefaultEpilogueIaSJ_SJ_NS1C_6thread17LinearCombinationIaLi1EiiLNS1H_9ScaleType4KindE0ELNS_15FloatRoundStyleE2EaEENS1_15EpilogueDefaultEEEEEvvEEEEvNT_6ParamsE)
        /*0014*/ 	.word	0x00000000


	//----- nvinfo : EIATTR_MIN_STACK_SIZE
	.align		4
.L_17:
        /*0018*/ 	.byte	0x04, 0x12
        /*001a*/ 	.short	(.L_19 - .L_18)
	.align		4
.L_18:
        /*001c*/ 	.word	index@(_ZN7cutlass13device_kernelINS_4gemm6kernel13GemmUniversalIN4cute5tupleIJiiiiEEENS1_10collective13CollectiveMmaINS1_34MainloopSm90TmaGmmaWarpSpecializedILi16ENS5_IJNS4_1CILi1EEESB_SB_EEENS1_35KernelTmaWarpSpecializedCooperativeEEENS5_IJNSA_ILi192EEENSA_ILi32EEENSA_ILi64EEEEEEaNS5_IJlSB_lEEEaSJ_NS4_8TiledMMAINS4_8MMA_AtomIJNS4_4SM904GMMA26MMA_64x32x32_S32S8S8_SS_TNEEEENS4_6LayoutINS5_IJNSA_ILi2EEESB_SB_EEENS5_IJSB_NSA_ILi0EEEST_EEEEENS5_IJNS4_10UnderscoreESW_SW_EEEEENS4_13SM90_TMA_LOADENS4_14ComposedLayoutINS4_7SwizzleILi2ELi4ELi3EEENS4_18smem_ptr_flag_bitsILi8EEENSQ_INS5_IJNSA_ILi8EEESH_EEENS5_IJSH_SB_EEEEEEEvNS4_8identityESZ_S19_vS1A_EENS_8epilogue10collective6detail29Sm90TmaWarpSpecializedAdapterINS1D_15DefaultEpilogueIaSJ_SJ_NS1C_6thread17LinearCombinationIaLi1EiiLNS1H_9ScaleType4KindE0ELNS_15FloatRoundStyleE2EaEENS1_15EpilogueDefaultEEEEEvvEEEEvNT_6ParamsE)
        /*0020*/ 	.word	0x00000000
.L_19:


//--------------------- .nv.compat                --------------------------
	.section	.nv.compat,"",@"SHT_CUDA_COMPAT_INFO"
	.align	4
        /*0000*/ 	.byte	0x02, 0x09, 0x01, 0x00, 0x02, 0x02, 0x04, 0x00, 0x02, 0x05, 0x05, 0x00, 0x03, 0x07, 0x01, 0x01
        /*0010*/ 	.byte	0x02, 0x03, 0x01, 0x00, 0x02, 0x06, 0x01, 0x00, 0x04, 0x0b, 0x08, 0x00, 0x00, 0x00, 0x00, 0x00
        /*0020*/ 	.byte	0x00, 0x00, 0x00, 0x00


//--------------------- .nv.info._ZN7cutlass13device_kernelINS_4gemm6kernel13GemmUniversalIN4cute5tupleIJiiiiEEENS1_10collective13CollectiveMmaINS1_34MainloopSm90TmaGmmaWarpSpecializedILi16ENS5_IJNS4_1CILi1EEESB_SB_EEENS1_35KernelTmaWarpSpecializedCooperativeEEENS5_IJNSA_ILi192EEENSA_ILi32EEENSA_ILi64EEEEEEaNS5_IJlSB_lEEEaSJ_NS4_8TiledMMAINS4_8MMA_AtomIJNS4_4SM904GMMA26MMA_64x32x32_S32S8S8_SS_TNEEEENS4_6LayoutINS5_IJNSA_ILi2EEESB_SB_EEENS5_IJSB_NSA_ILi0EEEST_EEEEENS5_IJNS4_10UnderscoreESW_SW_EEEEENS4_13SM90_TMA_LOADENS4_14ComposedLayoutINS4_7SwizzleILi2ELi4ELi3EEENS4_18smem_ptr_flag_bitsILi8EEENSQ_INS5_IJNSA_ILi8EEESH_EEENS5_IJSH_SB_EEEEEEEvNS4_8identityESZ_S19_vS1A_EENS_8epilogue10collective6detail29Sm90TmaWarpSpecializedAdapterINS1D_15DefaultEpilogueIaSJ_SJ_NS1C_6thread17LinearCombinationIaLi1EiiLNS1H_9ScaleType4KindE0ELNS_15FloatRoundStyleE2EaEENS1_15EpilogueDefaultEEEEEvvEEEEvNT_6ParamsE --------------------------
	.section	.nv.info._ZN7cutlass13device_kernelINS_4gemm6kernel13GemmUniversalIN4cute5tupleIJiiiiEEENS1_10collective13CollectiveMmaINS1_34MainloopSm90TmaGmmaWarpSpecializedILi16ENS5_IJNS4_1CILi1EEESB_SB_EEENS1_35KernelTmaWarpSpecializedCooperativeEEENS5_IJNSA_ILi192EEENSA_ILi32EEENSA_ILi64EEEEEEaNS5_IJlSB_lEEEaSJ_NS4_8TiledMMAINS4_8MMA_AtomIJNS4_4SM904GMMA26MMA_64x32x32_S32S8S8_SS_TNEEEENS4_6LayoutINS5_IJNSA_ILi2EEESB_SB_EEENS5_IJSB_NSA_ILi0EEEST_EEEEENS5_IJNS4_10UnderscoreESW_SW_EEEEENS4_13SM90_TMA_LOADENS4_14ComposedLayoutINS4_7SwizzleILi2ELi4ELi3EEENS4_18smem_ptr_flag_bitsILi8EEENSQ_INS5_IJNSA_ILi8EEESH_EEENS5_IJSH_SB_EEEEEEEvNS4_8identityESZ_S19_vS1A_EENS_8epilogue10collective6detail29Sm90TmaWarpSpecializedAdapterINS1D_15DefaultEpilogueIaSJ_SJ_NS1C_6thread17LinearCombinationIaLi1EiiLNS1H_9ScaleType4KindE0ELNS_15FloatRoundStyleE2EaEENS1_15EpilogueDefaultEEEEEvvEEEEvNT_6ParamsE,"",@"SHT_CUDA_INFO"
	.sectionflags	@""
	.align	4


	//----- nvinfo : EIATTR_CUDA_API_VERSION
	.align		4
        /*0000*/ 	.byte	0x04, 0x37
        /*0002*/ 	.short	(.L_21 - .L_20)
.L_20:
        /*0004*/ 	.word	0x00000082


	//----- nvinfo : EIATTR_KPARAM_INFO
	.align		4
.L_21:
        /*0008*/ 	.byte	0x04, 0x17
        /*000a*/ 	.short	(.L_23 - .L_22)
.L_22:
        /*000c*/ 	.word	0x00000000
        /*0010*/ 	.short	0x0000
        /*0012*/ 	.short	0x0070
        /*0014*/ 	.byte	0x00, 0xf0, 0x01, 0x10


	//----- nvinfo : EIATTR_SPARSE_MMA_MASK
	.align		4
.L_23:
        /*0018*/ 	.byte	0x03, 0x50
        /*001a*/ 	.short	0x0000


	//----- nvinfo : EIATTR_MAXREG_COUNT
	.align		4
        /*001c*/ 	.byte	0x03, 0x1b
        /*001e*/ 	.short	0x00a8


	//----- nvinfo : EIATTR_NUM_BARRIERS
	.align		4
        /*0020*/ 	.byte	0x02, 0x4c
        /*0022*/ 	.byte	0x01
	.zero		1


	//----- nvinfo : EIATTR_EXTERNS
	.align		4
        /*0024*/ 	.byte	0x04, 0x0f
        /*0026*/ 	.short	(.L_25 - .L_24)


	//   ....[0]....
	.align		4
.L_24:
        /*0028*/ 	.word	index@(__assertfail)


	//----- nvinfo : EIATTR_MERCURY_ISA_VERSION
	.align		4
.L_25:
        /*002c*/ 	.byte	0x03, 0x5f
        /*002e*/ 	.short	0x0101


	//----- nvinfo : EIATTR_INT_WARP_WIDE_INSTR_OFFSETS
	.align		4
        /*0030*/ 	.byte	0x04, 0x31
        /*0032*/ 	.short	(.L_27 - .L_26)


	//   ....[0]....
.L_26:
        /*0034*/ 	.word	0x00000560


	//   ....[1]....
        /*0038*/ 	.word	0x00000570


	//   ....[2]....
        /*003c*/ 	.word	0x00000690


	//----- nvinfo : EIATTR_COOP_GROUP_MASK_REGIDS
	.align		4
.L_27:
        /*0040*/ 	.byte	0x04, 0x29
        /*0042*/ 	.short	(.L_29 - .L_28)


	//   ....[0]....
.L_28:
        /*0044*/ 	.word	0xffffffff


	//   ....[1]....
        /*0048*/ 	.word	0xffffffff


	//   ....[2]....
        /*004c*/ 	.word	0xffffffff


	//   ....[3]....
        /*0050*/ 	.word	0xffffffff


	//   ....[4]....
        /*0054*/ 	.word	0xffffffff


	//----- nvinfo : EIATTR_COOP_GROUP_INSTR_OFFSETS
	.align		4
.L_29:
        /*0058*/ 	.byte	0x04, 0x28
        /*005a*/ 	.short	(.L_31 - .L_30)


	//   ....[0]....
.L_30:
        /*005c*/ 	.word	0x00000060


	//   ....[1]....
        /*0060*/ 	.word	0x00000070


	//   ....[2]....
        /*0064*/ 	.word	0x00000130


	//   ....[3]....
        /*0068*/ 	.word	0x00000470


	//   ....[4]....
        /*006c*/ 	.word	0x00001310


	//----- nvinfo : EIATTR_REG_RECONFIG
	.align		4
.L_31:
        /*0070*/ 	.byte	0x01, 0x54
	.zero		2


	//----- nvinfo : EIATTR_SYSCALL_OFFSETS
	.align		4
        /*0074*/ 	.byte	0x04, 0x46
        /*0076*/ 	.short	(.L_33 - .L_32)


	//   ....[0]....
.L_32:
        /*0078*/ 	.word	0x00001500


	//----- nvinfo : EIATTR_MBARRIER_INSTR_OFFSETS
	.align		4
.L_33:
        /*007c*/ 	.byte	0x04, 0x39
        /*007e*/ 	.short	(.L_35 - .L_34)


	//   ....[0]....
.L_34:
        /*0080*/ 	.word	0x00000250
        /*0084*/ 	.word	0x000000ff
        /*0088*/ 	.word	0x00000000
        /*008c*/ 	.short	0x0100
        /*008e*/ 	.byte	0x08
	.zero		1


	//   ....[1]....
        /*0090*/ 	.word	0x00000260
        /*0094*/ 	.word	0x000000ff
        /*0098*/ 	.word	0x00000080
        /*009c*/ 	.short	0x0100
        /*009e*/ 	.byte	0x08
	.zero		1


	//   ....[2]....
        /*00a0*/ 	.word	0x00000270
        /*00a4*/ 	.word	0x000000ff
        /*00a8*/ 	.word	0x00000008
        /*00ac*/ 	.short	0x0100
        /*00ae*/ 	.byte	0x08
	.zero		1


	//   ....[3]....
        /*00b0*/ 	.word	0x00000280
        /*00b4*/ 	.word	0x000000ff
        /*00b8*/ 	.word	0x00000088
        /*00bc*/ 	.short	0x0100
        /*00be*/ 	.byte	0x08
	.zero		1


	//   ....[4]....
        /*00c0*/ 	.word	0x00000290
        /*00c4*/ 	.word	0x000000ff
        /*00c8*/ 	.word	0x00000010
        /*00cc*/ 	.short	0x0100
        /*00ce*/ 	.byte	0x08
	.zero		1


	//   ....[5]....
        /*00d0*/ 	.word	0x000002a0
        /*00d4*/ 	.word	0x000000ff
        /*00d8*/ 	.word	0x00000090
        /*00dc*/ 	.short	0x0100
        /*00de*/ 	.byte	0x08
	.zero		1


	//   ....[6]....
        /*00e0*/ 	.word	0x000002b0
        /*00e4*/ 	.word	0x000000ff
        /*00e8*/ 	.word	0x00000018
        /*00ec*/ 	.short	0x0100
        /*00ee*/ 	.byte	0x08
	.zero		1


	//   ....[7]....
        /*00f0*/ 	.word	0x000002c0
        /*00f4*/ 	.word	0x000000ff
        /*00f8*/ 	.word	0x00000098
        /*00fc*/ 	.short	0x0100
        /*00fe*/ 	.byte	0x08
	.zero		1


	//   ....[8]....
        /*0100*/ 	.word	0x000002d0
        /*0104*/ 	.word	0x000000ff
        /*0108*/ 	.word	0x00000020
        /*010c*/ 	.short	0x0100
        /*010e*/ 	.byte	0x08
	.zero		1


	//   ....[9]....
        /*0110*/ 	.word	0x000002e0
        /*0114*/ 	.word	0x000000ff
        /*0118*/ 	.word	0x000000a0
        /*011c*/ 	.short	0x0100
        /*011e*/ 	.byte	0x08
	.zero		1


	//   ....[10]....
        /*0120*/ 	.word	0x000002f0
        /*0124*/ 	.word	0x000000ff
        /*0128*/ 	.word	0x00000028
        /*012c*/ 	.short	0x0100
        /*012e*/ 	.byte	0x08
	.zero		1


	//   ....[11]....
        /*0130*/ 	.word	0x00000300
        /*0134*/ 	.word	0x000000ff
        /*0138*/ 	.word	0x000000a8
        /*013c*/ 	.short	0x0100
        /*013e*/ 	.byte	0x08
	.zero		1


	//   ....[12]....
        /*0140*/ 	.word	0x00000310
        /*0144*/ 	.word	0x000000ff
        /*0148*/ 	.word	0x00000030
        /*014c*/ 	.short	0x0100
        /*014e*/ 	.byte	0x08
	.zero		1


	//   ....[13]....
        /*0150*/ 	.word	0x00000320
        /*0154*/ 	.word	0x000000ff
        /*0158*/ 	.word	0x000000b0
        /*015c*/ 	.short	0x0100
        /*015e*/ 	.byte	0x08
	.zero		1


	//   ....[14]....
        /*0160*/ 	.word	0x00000330
        /*0164*/ 	.word	0x000000ff
        /*0168*/ 	.word	0x00000038
        /*016c*/ 	.short	0x0100
        /*016e*/ 	.byte	0x08
	.zero		1


	//   ....[15]....
        /*0170*/ 	.word	0x00000340
        /*0174*/ 	.word	0x000000ff
        /*0178*/ 	.word	0x000000b8
        /*017c*/ 	.short	0x0100
        /*017e*/ 	.byte	0x08
	.zero		1


	//   ....[16]....
        /*0180*/ 	.word	0x00000350
        /*0184*/ 	.word	0x000000ff
        /*0188*/ 	.word	0x00000040
        /*018c*/ 	.short	0x0100
        /*018e*/ 	.byte	0x08
	.zero		1


	//   ....[17]....
        /*0190*/ 	.word	0x00000360
        /*0194*/ 	.word	0x000000ff
        /*0198*/ 	.word	0x000000c0
        /*019c*/ 	.short	0x0100
        /*019e*/ 	.byte	0x08
	.zero		1


	//   ....[18]....
        /*01a0*/ 	.word	0x00000370
        /*01a4*/ 	.word	0x000000ff
        /*01a8*/ 	.word	0x00000048
        /*01ac*/ 	.short	0x0100
        /*01ae*/ 	.byte	0x08
	.zero		1


	//   ....[19]....
        /*01b0*/ 	.word	0x00000380
        /*01b4*/ 	.word	0x000000ff
        /*01b8*/ 	.word	0x000000c8
        /*01bc*/ 	.short	0x0100
        /*01be*/ 	.byte	0x08
	.zero		1


	//   ....[20]....
        /*01c0*/ 	.word	0x00000390
        /*01c4*/ 	.word	0x000000ff
        /*01c8*/ 	.word	0x00000050
        /*01cc*/ 	.short	0x0100
        /*01ce*/ 	.byte	0x08
	.zero		1


	//   ....[21]....
        /*01d0*/ 	.word	0x000003a0
        /*01d4*/ 	.word	0x000000ff
        /*01d8*/ 	.word	0x000000d0
        /*01dc*/ 	.short	0x0100
        /*01de*/ 	.byte	0x08
	.zero		1


	//   ....[22]....
        /*01e0*/ 	.word	0x000003b0
        /*01e4*/ 	.word	0x000000ff
        /*01e8*/ 	.word	0x00000058
        /*01ec*/ 	.short	0x0100
        /*01ee*/ 	.byte	0x08
	.zero		1


	//   ....[23]....
        /*01f0*/ 	.word	0x000003c0
        /*01f4*/ 	.word	0x000000ff
        /*01f8*/ 	.word	0x000000d8
        /*01fc*/ 	.short	0x0100
        /*01fe*/ 	.byte	0x08
	.zero		1


	//   ....[24]....
        /*0200*/ 	.word	0x000003d0
        /*0204*/ 	.word	0x000000ff
        /*0208*/ 	.word	0x00000060
        /*020c*/ 	.short	0x0100
        /*020e*/ 	.byte	0x08
	.zero		1


	//   ....[25]....
        /*0210*/ 	.word	0x000003e0
        /*0214*/ 	.word	0x000000ff
        /*0218*/ 	.word	0x000000e0
        /*021c*/ 	.short	0x0100
        /*021e*/ 	.byte	0x08
	.zero		1


	//   ....[26]....
        /*0220*/ 	.word	0x000003f0
        /*0224*/ 	.word	0x000000ff
        /*0228*/ 	.word	0x00000068
        /*022c*/ 	.short	0x0100
        /*022e*/ 	.byte	0x08
	.zero		1


	//   ....[27]....
        /*0230*/ 	.word	0x00000400
        /*0234*/ 	.word	0x000000ff
        /*0238*/ 	.word	0x000000e8
        /*023c*/ 	.short	0x0100
        /*023e*/ 	.byte	0x08
	.zero		1


	//   ....[28]....
        /*0240*/ 	.word	0x00000410
        /*0244*/ 	.word	0x000000ff
        /*0248*/ 	.word	0x00000070
        /*024c*/ 	.short	0x0100
        /*024e*/ 	.byte	0x08
	.zero		1


	//   ....[29]....
        /*0250*/ 	.word	0x00000420
        /*0254*/ 	.word	0x000000ff
        /*0258*/ 	.word	0x000000f0
        /*025c*/ 	.short	0x0100
        /*025e*/ 	.byte	0x08
	.zero		1


	//   ....[30]....
        /*0260*/ 	.word	0x00000430
        /*0264*/ 	.word	0x000000ff
        /*0268*/ 	.word	0x00000078
        /*026c*/ 	.short	0x0100
        /*026e*/ 	.byte	0x08
	.zero		1


	//   ....[31]....
        /*0270*/ 	.word	0x00000440
        /*0274*/ 	.word	0x000000ff
        /*0278*/ 	.word	0x000000f8
        /*027c*/ 	.short	0x0100
        /*027e*/ 	.byte	0x08
	.zero		1


	//   ....[32]....
        /*0280*/ 	.word	0x00000710
        /*0284*/ 	.word	0x000000ff
        /*0288*/ 	.word	0x00000110
        /*028c*/ 	.short	0x0100
        /*028e*/ 	.byte	0x08
	.zero		1


	//   ....[33]....
        /*0290*/ 	.word	0x00000770
        /*0294*/ 	.word	0x000000ff
        /*0298*/ 	.word	0x00000118
        /*029c*/ 	.short	0x0100
        /*029e*/ 	.byte	0x08
	.zero		1


	//   ....[34]....
        /*02a0*/ 	.word	0x000015d0
        /*02a4*/ 	.word	0x00000003
        /*02a8*/ 	.word	0x00000000
        /*02ac*/ 	.short	0x010a
        /*02ae*/ 	.byte	0x3f
	.zero		1


	//   ....[35]....
        /*02b0*/ 	.word	0x00001630
        /*02b4*/ 	.word	0x00000003
        /*02b8*/ 	.word	0x00000000
        /*02bc*/ 	.short	0x010a
        /*02be*/ 	.byte	0x3f
	.zero		1


	//   ....[36]....
        /*02c0*/ 	.word	0x00001990
        /*02c4*/ 	.word	0x00000005
        /*02c8*/ 	.word	0x00000000
        /*02cc*/ 	.short	0x010a
        /*02ce*/ 	.byte	0x3f
	.zero		1


	//   ....[37]....
        /*02d0*/ 	.word	0x000019d0
        /*02d4*/ 	.word	0x00000005
        /*02d8*/ 	.word	0x00000000
        /*02dc*/ 	.short	0x010a
        /*02de*/ 	.byte	0x3f
	.zero		1


	//   ....[38]....
        /*02e0*/ 	.word	0x00001c10
        /*02e4*/ 	.word	0x00000004
        /*02e8*/ 	.word	0x00000000
        /*02ec*/ 	.short	0x0101
        /*02ee*/ 	.byte	0x3f
	.zero		1


	//   ....[39]....
        /*02f0*/ 	.word	0x00001db0
        /*02f4*/ 	.word	0x00000000
        /*02f8*/ 	.word	0x00000000
        /*02fc*/ 	.short	0x0101
        /*02fe*/ 	.byte	0x3f
	.zero		1


	//   ....[40]....
        /*0300*/ 	.word	0x00004ab0
        /*0304*/ 	.word	0x0000000e
        /*0308*/ 	.word	0x00000080
        /*030c*/ 	.short	0x010a
        /*030e*/ 	.byte	0x3f
	.zero		1


	//   ....[41]....
        /*0310*/ 	.word	0x00004e70
        /*0314*/ 	.word	0x00000005
        /*0318*/ 	.word	0x00000118
        /*031c*/ 	.short	0x0101
        /*031e*/ 	.byte	0x3f
	.zero		1


	//   ....[42]....
        /*0320*/ 	.word	0x00005580
        /*0324*/ 	.word	0x00000007
        /*0328*/ 	.word	0x00000000
        /*032c*/ 	.short	0x010a
        /*032e*/ 	.byte	0x3f
	.zero		1


	//   ....[43]....
        /*0330*/ 	.word	0x00005600
        /*0334*/ 	.word	0x00000008
        /*0338*/ 	.word	0x00000000
        /*033c*/ 	.short	0x010a
        /*033e*/ 	.byte	0x3f
	.zero		1


	//   ....[44]....
        /*0340*/ 	.word	0x00005690
        /*0344*/ 	.word	0x00000009
        /*0348*/ 	.word	0x00000000
        /*034c*/ 	.short	0x010a
        /*034e*/ 	.byte	0x3f
	.zero		1


	//   ....[45]....
        /*0350*/ 	.word	0x00005720
        /*0354*/ 	.word	0x00000008
        /*0358*/ 	.word	0x00000000
        /*035c*/ 	.short	0x010a
        /*035e*/ 	.byte	0x3f
	.zero		1


	//   ....[46]....
        /*0360*/ 	.word	0x000057b0
        /*0364*/ 	.word	0x00000009
        /*0368*/ 	.word	0x00000000
        /*036c*/ 	.short	0x010a
        /*036e*/ 	.byte	0x3f
	.zero		1


	//   ....[47]....
        /*0370*/ 	.word	0x00005840
        /*0374*/ 	.word	0x00000008
        /*0378*/ 	.word	0x00000000
        /*037c*/ 	.short	0x010a
        /*037e*/ 	.byte	0x3f
	.zero		1


	//   ....[48]....
        /*0380*/ 	.word	0x000058d0
        /*0384*/ 	.word	0x00000009
        /*0388*/ 	.word	0x00000000
        /*038c*/ 	.short	0x010a
        /*038e*/ 	.byte	0x3f
	.zero		1


	//   ....[49]....
        /*0390*/ 	.word	0x00005960
        /*0394*/ 	.word	0x00000008
        /*0398*/ 	.word	0x00000000
        /*039c*/ 	.short	0x010a
        /*039e*/ 	.byte	0x3f
	.zero		1


	//   ....[50]....
        /*03a0*/ 	.word	0x000059f0
        /*03a4*/ 	.word	0x00000009
        /*03a8*/ 	.word	0x00000000
        /*03ac*/ 	.short	0x010a
        /*03ae*/ 	.byte	0x3f
	.zero		1


	//   ....[51]....
        /*03b0*/ 	.word	0x00005a80
        /*03b4*/ 	.word	0x00000008
        /*03b8*/ 	.word	0x00000000
        /*03bc*/ 	.short	0x010a
        /*03be*/ 	.byte	0x3f
	.zero		1


	//   ....[52]....
        /*03c0*/ 	.word	0x00005b10
        /*03c4*/ 	.word	0x00000009
        /*03c8*/ 	.word	0x00000000
        /*03cc*/ 	.short	0x010a
        /*03ce*/ 	.byte	0x3f
	.zero		1


	//   ....[53]....
        /*03d0*/ 	.word	0x00005ba0
        /*03d4*/ 	.word	0x00000008
        /*03d8*/ 	.word	0x00000000
        /*03dc*/ 	.short	0x010a
        /*03de*/ 	.byte	0x3f
	.zero		1


	//   ....[54]....
        /*03e0*/ 	.word	0x00005c30
        /*03e4*/ 	.word	0x00000009
        /*03e8*/ 	.word	0x00000000
        /*03ec*/ 	.short	0x010a
        /*03ee*/ 	.byte	0x3f
	.zero		1


	//   ....[55]....
        /*03f0*/ 	.word	0x00005cc0
        /*03f4*/ 	.word	0x00000008
        /*03f8*/ 	.word	0x00000000
        /*03fc*/ 	.short	0x010a
        /*03fe*/ 	.byte	0x3f
	.zero		1


	//   ....[56]....
        /*0400*/ 	.word	0x00005d50
        /*0404*/ 	.word	0x0000000b
        /*0408*/ 	.word	0x00000000
        /*040c*/ 	.short	0x010a
        /*040e*/ 	.byte	0x3f
	.zero		1


	//   ....[57]....
        /*0410*/ 	.word	0x00005de0
        /*0414*/ 	.word	0x00000003
        /*0418*/ 	.word	0x00000000
        /*041c*/ 	.short	0x010a
        /*041e*/ 	.byte	0x3f
	.zero		1


	//   ....[58]....
        /*0420*/ 	.word	0x00005e40
        /*0424*/ 	.word	0x00000003
        /*0428*/ 	.word	0x00000000
        /*042c*/ 	.short	0x010a
        /*042e*/ 	.byte	0x3f
	.zero		1


	//   ....[59]....
        /*0430*/ 	.word	0x00005e90
        /*0434*/ 	.word	0x00000005
        /*0438*/ 	.word	0x00000000
        /*043c*/ 	.short	0x010a
        /*043e*/ 	.byte	0x3f
	.zero		1


	//   ....[60]....
        /*0440*/ 	.word	0x00005f60
        /*0444*/ 	.word	0x0000000e
        /*0448*/ 	.word	0x00000080
        /*044c*/ 	.short	0x010a
        /*044e*/ 	.byte	0x3f
	.zero		1


	//   ....[61]....
        /*0450*/ 	.word	0x00006030
        /*0454*/ 	.word	0x00000007
        /*0458*/ 	.word	0x00000000
        /*045c*/ 	.short	0x010a
        /*045e*/ 	.byte	0x3f
	.zero		1


	//   ....[62]....
        /*0460*/ 	.word	0x00006080
        /*0464*/ 	.word	0x00000008
        /*0468*/ 	.word	0x00000000
        /*046c*/ 	.short	0x010a
        /*046e*/ 	.byte	0x3f
	.zero		1


	//   ....[63]....
        /*0470*/ 	.word	0x000060d0
        /*0474*/ 	.word	0x00000009
        /*0478*/ 	.word	0x00000000
        /*047c*/ 	.short	0x010a
        /*047e*/ 	.byte	0x3f
	.zero		1


	//   ....[64]....
        /*0480*/ 	.word	0x00006120
        /*0484*/ 	.word	0x00000008
        /*0488*/ 	.word	0x00000000
        /*048c*/ 	.short	0x010a
        /*048e*/ 	.byte	0x3f
	.zero		1


	//   ....[65]....
        /*0490*/ 	.word	0x00006170
        /*0494*/ 	.word	0x00000009
        /*0498*/ 	.word	0x00000000
        /*049c*/ 	.short	0x010a
        /*049e*/ 	.byte	0x3f
	.zero		1


	//   ....[66]....
        /*04a0*/ 	.word	0x000061c0
        /*04a4*/ 	.word	0x00000008
        /*04a8*/ 	.word	0x00000000
        /*04ac*/ 	.short	0x010a
        /*04ae*/ 	.byte	0x3f
	.zero		1


	//   ....[67]....
        /*04b0*/ 	.word	0x00006210
        /*04b4*/ 	.word	0x00000009
        /*04b8*/ 	.word	0x00000000
        /*04bc*/ 	.short	0x010a
        /*04be*/ 	.byte	0x3f
	.zero		1


	//   ....[68]....
        /*04c0*/ 	.word	0x00006260
        /*04c4*/ 	.word	0x00000008
        /*04c8*/ 	.word	0x00000000
        /*04cc*/ 	.short	0x010a
        /*04ce*/ 	.byte	0x3f
	.zero		1


	//   ....[69]....
        /*04d0*/ 	.word	0x000062b0
        /*04d4*/ 	.word	0x00000009
        /*04d8*/ 	.word	0x00000000
        /*04dc*/ 	.short	0x010a
        /*04de*/ 	.byte	0x3f
	.zero		1


	//   ....[70]....
        /*04e0*/ 	.word	0x00006300
        /*04e4*/ 	.word	0x00000008
        /*04e8*/ 	.word	0x00000000
        /*04ec*/ 	.short	0x010a
        /*04ee*/ 	.byte	0x3f
	.zero		1


	//   ....[71]....
        /*04f0*/ 	.word	0x00006350
        /*04f4*/ 	.word	0x00000009
        /*04f8*/ 	.word	0x00000000
        /*04fc*/ 	.short	0x010a
        /*04fe*/ 	.byte	0x3f
	.zero		1


	//   ....[72]....
        /*0500*/ 	.word	0x000063a0
        /*0504*/ 	.word	0x00000008
        /*0508*/ 	.word	0x00000000
        /*050c*/ 	.short	0x010a
        /*050e*/ 	.byte	0x3f
	.zero		1


	//   ....[73]....
        /*0510*/ 	.word	0x000063f0
        /*0514*/ 	.word	0x00000009
        /*0518*/ 	.word	0x00000000
        /*051c*/ 	.short	0x010a
        /*051e*/ 	.byte	0x3f
	.zero		1


	//   ....[74]....
        /*0520*/ 	.word	0x00006440
        /*0524*/ 	.word	0x00000008
        /*0528*/ 	.word	0x00000000
        /*052c*/ 	.short	0x010a
        /*052e*/ 	.byte	0x3f
	.zero		1


	//   ....[75]....
        /*0530*/ 	.word	0x00006490
        /*0534*/ 	.word	0x0000000b
        /*0538*/ 	.word	0x00000000
        /*053c*/ 	.short	0x010a
        /*053e*/ 	.byte	0x3f
	.zero		1


	//----- nvinfo : EIATTR_NUM_MBARRIERS
	.align		4
.L_35:
        /*0540*/ 	.byte	0x03, 0x38
        /*0542*/ 	.short	0x0022


	//----- nvinfo : EIATTR_EXIT_INSTR_OFFSETS
	.align		4
        /*0544*/ 	.byte	0x04, 0x1c
        /*0546*/ 	.short	(.L_37 - .L_36)


	//   ....[0]....
.L_36:
        /*0548*/ 	.word	0x00000810


	//   ....[1]....
        /*054c*/ 	.word	0x000010d0


	//   ....[2]....
        /*0550*/ 	.word	0x00004190


	//   ....[3]....
        /*0554*/ 	.word	0x000047c0


	//   ....[4]....
        /*0558*/ 	.word	0x00005e30


	//----- nvinfo : EIATTR_MAX_THREADS
	.align		4
.L_37:
        /*055c*/ 	.byte	0x04, 0x05
        /*055e*/ 	.short	(.L_39 - .L_38)
.L_38:
        /*0560*/ 	.word	0x00000180
        /*0564*/ 	.word	0x00000001
        /*0568*/ 	.word	0x00000001


	//----- nvinfo : EIATTR_CRS_STACK_SIZE
	.align		4
.L_39:
        /*056c*/ 	.byte	0x04, 0x1e
        /*056e*/ 	.short	(.L_41 - .L_40)
.L_40:
        /*0570*/ 	.word	0x00000000


	//----- nvinfo : EIATTR_CBANK_PARAM_SIZE
	.align		4
.L_41:
        /*0574*/ 	.byte	0x03, 0x19
        /*0576*/ 	.short	0x0470


	//----- nvinfo : EIATTR_PARAM_CBANK
	.align		4
        /*0578*/ 	.byte	0x04, 0x0a
        /*057a*/ 	.short	(.L_43 - .L_42)
	.align		4
.L_42:
        /*057c*/ 	.word	index@(.nv.constant0._ZN7cutlass13device_kernelINS_4gemm6kernel13GemmUniversalIN4cute5tupleIJiiiiEEENS1_10collective13CollectiveMmaINS1_34MainloopSm90TmaGmmaWarpSpecializedILi16ENS5_IJNS4_1CILi1EEESB_SB_EEENS1_35KernelTmaWarpSpecializedCooperativeEEENS5_IJNSA_ILi192EEENSA_ILi32EEENSA_ILi64EEEEEEaNS5_IJlSB_lEEEaSJ_NS4_8TiledMMAINS4_8MMA_AtomIJNS4_4SM904GMMA26MMA_64x32x32_S32S8S8_SS_TNEEEENS4_6LayoutINS5_IJNSA_ILi2EEESB_SB_EEENS5_IJSB_NSA_ILi0EEEST_EEEEENS5_IJNS4_10UnderscoreESW_SW_EEEEENS4_13SM90_TMA_LOADENS4_14ComposedLayoutINS4_7SwizzleILi2ELi4ELi3EEENS4_18smem_ptr_flag_bitsILi8EEENSQ_INS5_IJNSA_ILi8EEESH_EEENS5_IJSH_SB_EEEEEEEvNS4_8identityESZ_S19_vS1A_EENS_8epilogue10collective6detail29Sm90TmaWarpSpecializedAdapterINS1D_15DefaultEpilogueIaSJ_SJ_NS1C_6thread17LinearCombinationIaLi1EiiLNS1H_9ScaleType4KindE0ELNS_15FloatRoundStyleE2EaEENS1_15EpilogueDefaultEEEEEvvEEEEvNT_6ParamsE)
        /*0580*/ 	.short	0x0210
        /*0582*/ 	.short	0x0470


	//----- nvinfo : EIATTR_SW_WAR
	.align		4
.L_43:
        /*0584*/ 	.byte	0x04, 0x36
        /*0586*/ 	.short	(.L_45 - .L_44)
.L_44:
        /*0588*/ 	.word	0x00000008
.L_45:


//--------------------- .nv.callgraph             --------------------------
	.section	.nv.callgraph,"",@"SHT_CUDA_CALLGRAPH"
	.align	4
	.sectionentsize	8
	.align		4
        /*0000*/ 	.word	0x00000000
	.align		4
        /*0004*/ 	.word	0xffffffff
	.align		4
        /*0008*/ 	.word	index@(_ZN7cutlass13device_kernelINS_4gemm6kernel13GemmUniversalIN4cute5tupleIJiiiiEEENS1_10collective13CollectiveMmaINS1_34MainloopSm90TmaGmmaWarpSpecializedILi16ENS5_IJNS4_1CILi1EEESB_SB_EEENS1_35KernelTmaWarpSpecializedCooperativeEEENS5_IJNSA_ILi192EEENSA_ILi32EEENSA_ILi64EEEEEEaNS5_IJlSB_lEEEaSJ_NS4_8TiledMMAINS4_8MMA_AtomIJNS4_4SM904GMMA26MMA_64x32x32_S32S8S8_SS_TNEEEENS4_6LayoutINS5_IJNSA_ILi2EEESB_SB_EEENS5_IJSB_NSA_ILi0EEEST_EEEEENS5_IJNS4_10UnderscoreESW_SW_EEEEENS4_13SM90_TMA_LOADENS4_14ComposedLayoutINS4_7SwizzleILi2ELi4ELi3EEENS4_18smem_ptr_flag_bitsILi8EEENSQ_INS5_IJNSA_ILi8EEESH_EEENS5_IJSH_SB_EEEEEEEvNS4_8identityESZ_S19_vS1A_EENS_8epilogue10collective6detail29Sm90TmaWarpSpecializedAdapterINS1D_15DefaultEpilogueIaSJ_SJ_NS1C_6thread17LinearCombinationIaLi1EiiLNS1H_9ScaleType4KindE0ELNS_15FloatRoundStyleE2EaEENS1_15EpilogueDefaultEEEEEvvEEEEvNT_6ParamsE)
	.align		4
        /*000c*/ 	.word	index@(__assertfail)
	.align		4
        /*0010*/ 	.word	0x00000000
	.align		4
        /*0014*/ 	.word	0xfffffffe
	.align		4
        /*0018*/ 	.word	0x00000000
	.align		4
        /*001c*/ 	.word	0xfffffffd
	.align		4
        /*0020*/ 	.word	0x00000000
	.align		4
        /*0024*/ 	.word	0xfffffffc


//--------------------- .nv.constant4             --------------------------
	.section	.nv.constant4,"a",@progbits
	.align	8
	.align		8
.nv.constant4:
        /*0000*/ 	.dword	__assertfail
	.align		8
        /*0008*/ 	.dword	__unnamed_1
	.align		8
        /*0010*/ 	.dword	_ZN40_INTERNAL_b1068fad_4_k_cu_e92ec0cf_144574cuda3std3__45__cpo5beginE
	.align		8
        /*0018*/ 	.dword	_ZN40_INTERNAL_b1068fad_4_k_cu_e92ec0cf_144574cuda3std3__45__cpo3endE
	.align		8
        /*0020*/ 	.dword	_ZN40_INTERNAL_b1068fad_4_k_cu_e92ec0cf_144574cuda3std3__45__cpo6cbeginE
	.align		8
        /*0028*/ 	.dword	_ZN40_INTERNAL_b1068fad_4_k_cu_e92ec0cf_144574cuda3std3__45__cpo4cendE
	.align		8
        /*0030*/ 	.dword	_ZN40_INTERNAL_b1068fad_4_k_cu_e92ec0cf_144574cuda3std3__442_GLOBAL__N__b1068fad_4_k_cu_e92ec0cf_144576ignoreE
	.align		8
        /*0038*/ 	.dword	_ZN40_INTERNAL_b1068fad_4_k_cu_e92ec0cf_144574cuda3std3__419piecewise_constructE
	.align		8
        /*0040*/ 	.dword	_ZN40_INTERNAL_b1068fad_4_k_cu_e92ec0cf_144574cuda3std3__48in_placeE
	.align		8
        /*0048*/ 	.dword	_ZN40_INTERNAL_b1068fad_4_k_cu_e92ec0cf_144574cuda3std6ranges3__45__cpo4swapE
	.align		8
        /*0050*/ 	.dword	_ZN40_INTERNAL_b1068fad_4_k_cu_e92ec0cf_144574cuda3std6ranges3__45__cpo9iter_moveE
	.align		8
        /*0058*/ 	.dword	_ZN40_INTERNAL_b1068fad_4_k_cu_e92ec0cf_144574cute7productE
	.align		8
        /*0060*/ 	.dword	_ZN40_INTERNAL_b1068fad_4_k_cu_e92ec0cf_144574cute1_E
	.align		8
        /*0068*/ 	.dword	$str$22
	.align		8
        /*0070*/ 	.dword	$str$23


//--------------------- .text._ZN7cutlass13device_kernelINS_4gemm6kernel13GemmUniversalIN4cute5tupleIJiiiiEEENS1_10collective13CollectiveMmaINS1_34MainloopSm90TmaGmmaWarpSpecializedILi16ENS5_IJNS4_1CILi1EEESB_SB_EEENS1_35KernelTmaWarpSpecializedCooperativeEEENS5_IJNSA_ILi192EEENSA_ILi32EEENSA_ILi64EEEEEEaNS5_IJlSB_lEEEaSJ_NS4_8TiledMMAINS4_8MMA_AtomIJNS4_4SM904GMMA26MMA_64x32x32_S32S8S8_SS_TNEEEENS4_6LayoutINS5_IJNSA_ILi2EEESB_SB_EEENS5_IJSB_NSA_ILi0EEEST_EEEEENS5_IJNS4_10UnderscoreESW_SW_EEEEENS4_13SM90_TMA_LOADENS4_14ComposedLayoutINS4_7SwizzleILi2ELi4ELi3EEENS4_18smem_ptr_flag_bitsILi8EEENSQ_INS5_IJNSA_ILi8EEESH_EEENS5_IJSH_SB_EEEEEEEvNS4_8identityESZ_S19_vS1A_EENS_8epilogue10collective6detail29Sm90TmaWarpSpecializedAdapterINS1D_15DefaultEpilogueIaSJ_SJ_NS1C_6thread17LinearCombinationIaLi1EiiLNS1H_9ScaleType4KindE0ELNS_15FloatRoundStyleE2EaEENS1_15EpilogueDefaultEEEEEvvEEEEvNT_6ParamsE --------------------------
	.section	.text._ZN7cutlass13device_kernelINS_4gemm6kernel13GemmUniversalIN4cute5tupleIJiiiiEEENS1_10collective13CollectiveMmaINS1_34MainloopSm90TmaGmmaWarpSpecializedILi16ENS5_IJNS4_1CILi1EEESB_SB_EEENS1_35KernelTmaWarpSpecializedCooperativeEEENS5_IJNSA_ILi192EEENSA_ILi32EEENSA_ILi64EEEEEEaNS5_IJlSB_lEEEaSJ_NS4_8TiledMMAINS4_8MMA_AtomIJNS4_4SM904GMMA26MMA_64x32x32_S32S8S8_SS_TNEEEENS4_6LayoutINS5_IJNSA_ILi2EEESB_SB_EEENS5_IJSB_NSA_ILi0EEEST_EEEEENS5_IJNS4_10UnderscoreESW_SW_EEEEENS4_13SM90_TMA_LOADENS4_14ComposedLayoutINS4_7SwizzleILi2ELi4ELi3EEENS4_18smem_ptr_flag_bitsILi8EEENSQ_INS5_IJNSA_ILi8EEESH_EEENS5_IJSH_SB_EEEEEEEvNS4_8identityESZ_S19_vS1A_EENS_8epilogue10collective6detail29Sm90TmaWarpSpecializedAdapterINS1D_15DefaultEpilogueIaSJ_SJ_NS1C_6thread17LinearCombinationIaLi1EiiLNS1H_9ScaleType4KindE0ELNS_15FloatRoundStyleE2EaEENS1_15EpilogueDefaultEEEEEvvEEEEvNT_6ParamsE,"ax",@progbits
	.align	128
.text._ZN7cutlass13device_kernelINS_4gemm6kernel13GemmUniversalIN4cute5tupleIJiiiiEEENS1_10collective13CollectiveMmaINS1_34MainloopSm90TmaGmmaWarpSpecializedILi16ENS5_IJNS4_1CILi1EEESB_SB_EEENS1_35KernelTmaWarpSpecializedCooperativeEEENS5_IJNSA_ILi192EEENSA_ILi32EEENSA_ILi64EEEEEEaNS5_IJlSB_lEEEaSJ_NS4_8TiledMMAINS4_8MMA_AtomIJNS4_4SM904GMMA26MMA_64x32x32_S32S8S8_SS_TNEEEENS4_6LayoutINS5_IJNSA_ILi2EEESB_SB_EEENS5_IJSB_NSA_ILi0EEEST_EEEEENS5_IJNS4_10UnderscoreESW_SW_EEEEENS4_13SM90_TMA_LOADENS4_14ComposedLayoutINS4_7SwizzleILi2ELi4ELi3EEENS4_18smem_ptr_flag_bitsILi8EEENSQ_INS5_IJNSA_ILi8EEESH_EEENS5_IJSH_SB_EEEEEEEvNS4_8identityESZ_S19_vS1A_EENS_8epilogue10collective6detail29Sm90TmaWarpSpecializedAdapterINS1D_15DefaultEpilogueIaSJ_SJ_NS1C_6thread17LinearCombinationIaLi1EiiLNS1H_9ScaleType4KindE0ELNS_15FloatRoundStyleE2EaEENS1_15EpilogueDefaultEEEEEvvEEEEvNT_6ParamsE:
        .type           _ZN7cutlass13device_kernelINS_4gemm6kernel13GemmUniversalIN4cute5tupleIJiiiiEEENS1_10collective13CollectiveMmaINS1_34MainloopSm90TmaGmmaWarpSpecializedILi16ENS5_IJNS4_1CILi1EEESB_SB_EEENS1_35KernelTmaWarpSpecializedCooperativeEEENS5_IJNSA_ILi192EEENSA_ILi32EEENSA_ILi64EEEEEEaNS5_IJlSB_lEEEaSJ_NS4_8TiledMMAINS4_8MMA_AtomIJNS4_4SM904GMMA26MMA_64x32x32_S32S8S8_SS_TNEEEENS4_6LayoutINS5_IJNSA_ILi2EEESB_SB_EEENS5_IJSB_NSA_ILi0EEEST_EEEEENS5_IJNS4_10UnderscoreESW_SW_EEEEENS4_13SM90_TMA_LOADENS4_14ComposedLayoutINS4_7SwizzleILi2ELi4ELi3EEENS4_18smem_ptr_flag_bitsILi8EEENSQ_INS5_IJNSA_ILi8EEESH_EEENS5_IJSH_SB_EEEEEEEvNS4_8identityESZ_S19_vS1A_EENS_8epilogue10collective6detail29Sm90TmaWarpSpecializedAdapterINS1D_15DefaultEpilogueIaSJ_SJ_NS1C_6thread17LinearCombinationIaLi1EiiLNS1H_9ScaleType4KindE0ELNS_15FloatRoundStyleE2EaEENS1_15EpilogueDefaultEEEEEvvEEEEvNT_6ParamsE,@function
        .size           _ZN7cutlass13device_kernelINS_4gemm6kernel13GemmUniversalIN4cute5tupleIJiiiiEEENS1_10collective13CollectiveMmaINS1_34MainloopSm90TmaGmmaWarpSpecializedILi16ENS5_IJNS4_1CILi1EEESB_SB_EEENS1_35KernelTmaWarpSpecializedCooperativeEEENS5_IJNSA_ILi192EEENSA_ILi32EEENSA_ILi64EEEEEEaNS5_IJlSB_lEEEaSJ_NS4_8TiledMMAINS4_8MMA_AtomIJNS4_4SM904GMMA26MMA_64x32x32_S32S8S8_SS_TNEEEENS4_6LayoutINS5_IJNSA_ILi2EEESB_SB_EEENS5_IJSB_NSA_ILi0EEEST_EEEEENS5_IJNS4_10UnderscoreESW_SW_EEEEENS4_13SM90_TMA_LOADENS4_14ComposedLayoutINS4_7SwizzleILi2ELi4ELi3EEENS4_18smem_ptr_flag_bitsILi8EEENSQ_INS5_IJNSA_ILi8EEESH_EEENS5_IJSH_SB_EEEEEEEvNS4_8identityESZ_S19_vS1A_EENS_8epilogue10collective6detail29Sm90TmaWarpSpecializedAdapterINS1D_15DefaultEpilogueIaSJ_SJ_NS1C_6thread17LinearCombinationIaLi1EiiLNS1H_9ScaleType4KindE0ELNS_15FloatRoundStyleE2EaEENS1_15EpilogueDefaultEEEEEvvEEEEvNT_6ParamsE,(.L_x_159 - _ZN7cutlass13device_kernelINS_4gemm6kernel13GemmUniversalIN4cute5tupleIJiiiiEEENS1_10collective13CollectiveMmaINS1_34MainloopSm90TmaGmmaWarpSpecializedILi16ENS5_IJNS4_1CILi1EEESB_SB_EEENS1_35KernelTmaWarpSpecializedCooperativeEEENS5_IJNSA_ILi192EEENSA_ILi32EEENSA_ILi64EEEEEEaNS5_IJlSB_lEEEaSJ_NS4_8TiledMMAINS4_8MMA_AtomIJNS4_4SM904GMMA26MMA_64x32x32_S32S8S8_SS_TNEEEENS4_6LayoutINS5_IJNSA_ILi2EEESB_SB_EEENS5_IJSB_NSA_ILi0EEEST_EEEEENS5_IJNS4_10UnderscoreESW_SW_EEEEENS4_13SM90_TMA_LOADENS4_14ComposedLayoutINS4_7SwizzleILi2ELi4ELi3EEENS4_18smem_ptr_flag_bitsILi8EEENSQ_INS5_IJNSA_ILi8EEESH_EEENS5_IJSH_SB_EEEEEEEvNS4_8identityESZ_S19_vS1A_EENS_8epilogue10collective6detail29Sm90TmaWarpSpecializedAdapterINS1D_15DefaultEpilogueIaSJ_SJ_NS1C_6thread17LinearCombinationIaLi1EiiLNS1H_9ScaleType4KindE0ELNS_15FloatRoundStyleE2EaEENS1_15EpilogueDefaultEEEEEvvEEEEvNT_6ParamsE)
        .other          _ZN7cutlass13device_kernelINS_4gemm6kernel13GemmUniversalIN4cute5tupleIJiiiiEEENS1_10collective13CollectiveMmaINS1_34MainloopSm90TmaGmmaWarpSpecializedILi16ENS5_IJNS4_1CILi1EEESB_SB_EEENS1_35KernelTmaWarpSpecializedCooperativeEEENS5_IJNSA_ILi192EEENSA_ILi32EEENSA_ILi64EEEEEEaNS5_IJlSB_lEEEaSJ_NS4_8TiledMMAINS4_8MMA_AtomIJNS4_4SM904GMMA26MMA_64x32x32_S32S8S8_SS_TNEEEENS4_6LayoutINS5_IJNSA_ILi2EEESB_SB_EEENS5_IJSB_NSA_ILi0EEEST_EEEEENS5_IJNS4_10UnderscoreESW_SW_EEEEENS4_13SM90_TMA_LOADENS4_14ComposedLayoutINS4_7SwizzleILi2ELi4ELi3EEENS4_18smem_ptr_flag_bitsILi8EEENSQ_INS5_IJNSA_ILi8EEESH_EEENS5_IJSH_SB_EEEEEEEvNS4_8identityESZ_S19_vS1A_EENS_8epilogue10collective6detail29Sm90TmaWarpSpecializedAdapterINS1D_15DefaultEpilogueIaSJ_SJ_NS1C_6thread17LinearCombinationIaLi1EiiLNS1H_9ScaleType4KindE0ELNS_15FloatRoundStyleE2EaEENS1_15EpilogueDefaultEEEEEvvEEEEvNT_6ParamsE,@"STO_CUDA_ENTRY STV_DEFAULT"
_ZN7cutlass13device_kernelINS_4gemm6kernel13GemmUniversalIN4cute5tupleIJiiiiEEENS1_10collective13CollectiveMmaINS1_34MainloopSm90TmaGmmaWarpSpecializedILi16ENS5_IJNS4_1CILi1EEESB_SB_EEENS1_35KernelTmaWarpSpecializedCooperativeEEENS5_IJNSA_ILi192EEENSA_ILi32EEENSA_ILi64EEEEEEaNS5_IJlSB_lEEEaSJ_NS4_8TiledMMAINS4_8MMA_AtomIJNS4_4SM904GMMA26MMA_64x32x32_S32S8S8_SS_TNEEEENS4_6LayoutINS5_IJNSA_ILi2EEESB_SB_EEENS5_IJSB_NSA_ILi0EEEST_EEEEENS5_IJNS4_10UnderscoreESW_SW_EEEEENS4_13SM90_TMA_LOADENS4_14ComposedLayoutINS4_7SwizzleILi2ELi4ELi3EEENS4_18smem_ptr_flag_bitsILi8EEENSQ_INS5_IJNSA_ILi8EEESH_EEENS5_IJSH_SB_EEEEEEEvNS4_8identityESZ_S19_vS1A_EENS_8epilogue10collective6detail29Sm90TmaWarpSpecializedAdapterINS1D_15DefaultEpilogueIaSJ_SJ_NS1C_6thread17LinearCombinationIaLi1EiiLNS1H_9ScaleType4KindE0ELNS_15FloatRoundStyleE2EaEENS1_15EpilogueDefaultEEEEEvvEEEEvNT_6ParamsE:
[----:B------:R-:W0:Y:S01]  /*0000*/  LDC R1, c[0x0][0x28] ;  /* 0x00000a00ff017b82 */ /* 0x000e220000000800 */
[----:B------:R-:W1:Y:S01]  /*0010*/  S2R R4, SR_TID.X ;  /* 0x0000000000047919 */ /* 0x000e620000002100 */
[----:B------:R-:W-:Y:S01]  /*0020*/  ELECT P0, URZ, PT ;  /* 0x00000000003f782f */ /* 0x000fe20003800000 */
[----:B------:R-:W-:Y:S01]  /*0030*/  BSSY B0, `(.L_x_0) ;  /* 0x000000f000007945 */ /* 0x000fe20003800000 */
[--C-:B-1----:R-:W-:Y:S02]  /*0040*/  SHF.R.U32.HI R0, RZ, 0x5, R4.reuse ;  /* 0x00000005ff007819 */ /* 0x102fe40000011604 */
[----:B------:R-:W-:-:S03]  /*0050*/  SHF.R.U32.HI R14, RZ, 0x7, R4 ;  /* 0x00000007ff0e7819 */ /* 0x000fc60000011604 */
[----:B------:R-:W1:Y:S04]  /*0060*/  SHFL.IDX PT, R5, R0, RZ, 0x1f ;  /* 0x00001fff00057589 */ /* 0x000e6800000e0000 */
[----:B------:R2:W3:Y:S01]  /*0070*/  SHFL.IDX PT, R10, R14, RZ, 0x1f ;  /* 0x00001fff0e0a7589 */ /* 0x0004e200000e0000 */
[----:B-1----:R-:W-:-:S13]  /*0080*/  ISETP.NE.OR P0, PT, R5, RZ, !P0 ;  /* 0x000000ff0500720c */ /* 0x002fda0004705670 */
[----:B0-23--:R-:W-:Y:S05]  /*0090*/  @P0 BRA `(.L_x_1) ;  /* 0x0000000000200947 */ /* 0x00dfea0003800000 */
[----:B------:R-:W-:Y:S02]  /*00a0*/  ULDC.64 UR4, c[0x0][0x198] ;  /* 0x0000660000047ab9 */ /* 0x000fe40000000a00 */
[----:B------:R-:W-:Y:S02]  /*00b0*/  UIADD3 UR6, UP0, UR4, 0xf0, URZ ;  /* 0x000000f004067890 */ /* 0x000fe4000ff1e03f */
[----:B------:R-:W-:Y:S02]  /*00c0*/  UIADD3 UR4, UP1, UR4, 0x1f0, URZ ;  /* 0x000001f004047890 */ /* 0x000fe4000ff3e03f */
[----:B------:R-:W-:Y:S02]  /*00d0*/  UIADD3.X UR7, URZ, UR5, URZ, UP0, !UPT ;  /* 0x000000053f077290 */ /* 0x000fe400087fe43f */
[----:B------:R-:W-:-:S07]  /*00e0*/  UIADD3.X UR5, URZ, UR5, URZ, UP1, !UPT ;  /* 0x000000053f057290 */ /* 0x000fce0008ffe43f */
[----:B------:R0:W-:Y:S02]  /*00f0*/  UTMACCTL.PF [UR6] ;  /* 0x00000000060079b9 */ /* 0x0001e40008040000 */
[----:B------:R0:W-:Y:S02]  /*0100*/  UTMACCTL.PF [UR4] ;  /* 0x00000000040079b9 */ /* 0x0001e40008040000 */
[----:B0-----:R-:W-:Y:S01]  /*0110*/  NOP ;  /* 0x0000000000007918 */ /* 0x001fe20000000000 */
.L_x_1:
[----:B------:R-:W-:Y:S05]  /*0120*/  BSYNC B0 ;  /* 0x0000000000007941 */ /* 0x000fea0003800000 */
.L_x_0:
[----:B------:R-:W0:Y:S02]  /*0130*/  SHFL.IDX PT, R2, R0, RZ, 0x1f ;  /* 0x00001fff00027589 */ /* 0x000e2400000e0000 */
[----:B0-----:R-:W-:-:S13]  /*0140*/  ISETP.NE.AND P0, PT, R2, RZ, PT ;  /* 0x000000ff0200720c */ /* 0x001fda0003f05270 */
[----:B------:R-:W-:Y:S05]  /*0150*/  @P0 BRA `(.L_x_2) ;  /* 0x0000000000c40947 */ /* 0x000fea0003800000 */
[----:B------:R-:W-:Y:S01]  /*0160*/  ELECT P0, URZ, PT ;  /* 0x00000000003f782f */ /* 0x000fe20003800000 */
[----:B------:R-:W-:-:S12]  /*0170*/  BSSY B0, `(.L_x_2) ;  /* 0x000002f000007945 */ /* 0x000fd80003800000 */
[----:B------:R-:W-:Y:S05]  /*0180*/  @!P0 BRA `(.L_x_3) ;  /* 0x0000000000b48947 */ /* 0x000fea0003800000 */
[----:B------:R-:W0:Y:S01]  /*0190*/  S2UR UR8, SR_CgaCtaId ;  /* 0x00000000000879c3 */ /* 0x000e220000008800 */
[----:B------:R-:W-:Y:S01]  /*01a0*/  UMOV UR4, 0x400 ;  /* 0x0000040000047882 */ /* 0x000fe20000000000 */
[----:B------:R-:W-:Y:S01]  /*01b0*/  UMOV UR5, 0x1 ;  /* 0x0000000100057882 */ /* 0x000fe20000000000 */
[----:B------:R-:W-:Y:S02]  /*01c0*/  UMOV UR6, 0x100 ;  /* 0x0000010000067882 */ /* 0x000fe40000000000 */
[----:B------:R-:W-:-:S04]  /*01d0*/  UIADD3 UR6, -UR6, 0x100000, URZ ;  /* 0x0010000006067890 */ /* 0x000fc8000fffe13f */
[----:B------:R-:W-:Y:S02]  /*01e0*/  USHF.L.U32 UR7, UR6, 0xb, URZ ;  /* 0x0000000b06077899 */ /* 0x000fe4000800063f */
[----:B------:R-:W-:Y:S02]  /*01f0*/  USHF.L.U32 UR6, UR6, 0x1, URZ ;  /* 0x0000000106067899 */ /* 0x000fe4000800063f */
[----:B0-----:R-:W-:Y:S02]  /*0200*/  ULEA UR8, UR8, UR4, 0x18 ;  /* 0x0000000408087291 */ /* 0x001fe4000f8ec03f */
[----:B------:R-:W-:-:S04]  /*0210*/  UIADD3 UR4, -UR5, 0x100000, URZ ;  /* 0x0010000005047890 */ /* 0x000fc8000fffe13f */
[----:B------:R-:W-:Y:S02]  /*0220*/  USHF.L.U32 UR5, UR4, 0xb, URZ ;  /* 0x0000000b04057899 */ /* 0x000fe4000800063f */
[----:B------:R-:W-:Y:S01]  /*0230*/  USHF.L.U32 UR4, UR4, 0x1, URZ ;  /* 0x0000000104047899 */ /* 0x000fe2000800063f */
[----:B------:R-:W0:Y:S11]  /*0240*/  FENCE.VIEW.ASYNC.S ;  /* 0x00000000000073c6 */ /* 0x000e360000000000 */
[----:B0-----:R0:W1:Y:S01]  /*0250*/  SYNCS.EXCH.64 URZ, [UR8], UR4 ;  /* 0x00000004083f75b2 */ /* 0x0010620008000100 */
[----:B------:R0:W2:Y:S01]  /*0260*/  SYNCS.EXCH.64 URZ, [UR8+0x80], UR6 ;  /* 0x00008006083f75b2 */ /* 0x0000a20008000100 */
[----:B------:R0:W3:Y:S01]  /*0270*/  SYNCS.EXCH.64 URZ, [UR8+0x8], UR4 ;  /* 0x00000804083f75b2 */ /* 0x0000e20008000100 */
[----:B------:R0:W4:Y:S01]  /*0280*/  SYNCS.EXCH.64 URZ, [UR8+0x88], UR6 ;  /* 0x00008806083f75b2 */ /* 0x0001220008000100 */
[----:B------:R0:W0:Y:S01]  /*0290*/  SYNCS.EXCH.64 URZ, [UR8+0x10], UR4 ;  /* 0x00001004083f75b2 */ /* 0x0000220008000100 */
        /* <DEDUP_REMOVED lines=27> */
[----:B-1234-:R-:W-:Y:S01]  /*0450*/  NOP ;  /* 0x0000000000007918 */ /* 0x01efe20000000000 */
.L_x_3:
[----:B0-----:R-:W-:Y:S05]  /*0460*/  BSYNC B0 ;  /* 0x0000000000007941 */ /* 0x001fea0003800000 */
.L_x_2:
[----:B------:R-:W0:Y:S01]  /*0470*/  SHFL.IDX PT, R0, R0, RZ, 0x1f ;  /* 0x00001fff00007589 */ /* 0x000e2200000e0000 */
[----:B------:R-:W-:Y:S01]  /*0480*/  ELECT P0, URZ, PT ;  /* 0x00000000003f782f */ /* 0x000fe20003800000 */
[----:B------:R-:W1:Y:S01]  /*0490*/  LDC R2, c[0x0][0x65c] ;  /* 0x00019700ff027b82 */ /* 0x000e620000000800 */
[----:B------:R-:W-:Y:S01]  /*04a0*/  UMOV UR4, 0x20 ;  /* 0x0000002000047882 */ /* 0x000fe20000000000 */
[----:B------:R-:W2:Y:S01]  /*04b0*/  S2R R3, SR_CTAID.Y ;  /* 0x0000000000037919 */ /* 0x000ea20000002600 */
[----:B------:R-:W-:Y:S01]  /*04c0*/  NOP ;  /* 0x0000000000007918 */ /* 0x000fe20000000000 */
[----:B------:R-:W-:Y:S01]  /*04d0*/  ISETP.NE.AND P2, PT, R10, RZ, PT ;  /* 0x000000ff0a00720c */ /* 0x000fe20003f45270 */
[----:B------:R-:W-:Y:S01]  /*04e0*/  NOP ;  /* 0x0000000000007918 */ /* 0x000fe20000000000 */
[----:B------:R-:W3:Y:S01]  /*04f0*/  S2R R6, SR_CTAID.X ;  /* 0x0000000000067919 */ /* 0x000ee20000002500 */
[----:B------:R-:W-:Y:S01]  /*0500*/  IMAD.MOV.U32 R7, RZ, RZ, RZ ;  /* 0x000000ffff077224 */ /* 0x000fe200078e00ff */
[----:B0-----:R-:W-:-:S02]  /*0510*/  ISETP.NE.OR P0, PT, R0, RZ, !P0 ;  /* 0x000000ff0000720c */ /* 0x001fc40004705670 */
[----:B-1----:R-:W-:-:S04]  /*0520*/  ISETP.NE.AND P3, PT, R2, 0x1, PT ;  /* 0x000000010200780c */ /* 0x002fc80003f65270 */
[----:B------:R-:W-:Y:S02]  /*0530*/  P2R R0, PR, RZ, 0x8 ;  /* 0x00000008ff007803 */ /* 0x000fe40000000000 */
[----:B------:R-:W-:-:S04]  /*0540*/  SHF.R.S32.HI R0, RZ, 0x1f, R5 ;  /* 0x0000001fff007819 */ /* 0x000fc80000011405 */
[----:B------:R-:W-:Y:S01]  /*0550*/  LEA.HI R0, R0, R5, RZ, 0x2 ;  /* 0x0000000500007211 */ /* 0x000fe200078f10ff */
[----:B------:R-:W-:Y:S01]  /*0560*/  VOTEU.ALL UP0, P0 ;  /* 0x00000000003f7886 */ /* 0x000fe20000000000 */
[----:B------:R-:W-:Y:S01]  /*0570*/  VOTEU.ALL UP1, P0 ;  /* 0x00000000003f7886 */ /* 0x000fe20000020000 */
[----:B------:R-:W3:Y:S01]  /*0580*/  @P3 LDC R17, c[0x0][0x10] ;  /* 0x00000400ff113b82 */ /* 0x000ee20000000800 */
[----:B------:R-:W-:Y:S01]  /*0590*/  LOP3.LUT R0, R0, 0xfffffffc, RZ, 0xc0, !PT ;  /* 0xfffffffc00007812 */ /* 0x000fe200078ec0ff */
[----:B--2---:R-:W-:Y:S01]  /*05a0*/  @P3 IMAD.MOV.U32 R8, RZ, RZ, R3 ;  /* 0x000000ffff083224 */ /* 0x004fe200078e0003 */
[----:B------:R-:W-:Y:S01]  /*05b0*/  @!UP0 UMOV UR6, 0x400 ;  /* 0x0000040000068882 */ /* 0x000fe20000000000 */
[----:B------:R-:W-:-:S04]  /*05c0*/  @!UP0 UIADD3 UR4, -UR4, 0x100000, URZ ;  /* 0x0010000004048890 */ /* 0x000fc8000fffe13f */
[----:B------:R-:W-:Y:S02]  /*05d0*/  @!UP0 USHF.L.U32 UR5, UR4, 0xb, URZ ;  /* 0x0000000b04058899 */ /* 0x000fe4000800063f */
[----:B------:R-:W-:Y:S01]  /*05e0*/  @!UP0 USHF.L.U32 UR4, UR4, 0x1, URZ ;  /* 0x0000000104048899 */ /* 0x000fe2000800063f */
[----:B------:R-:W-:Y:S02]  /*05f0*/  @P3 IMAD.MOV.U32 R9, RZ, RZ, RZ ;  /* 0x000000ffff093224 */ /* 0x000fe400078e00ff */
[----:B------:R-:W-:Y:S01]  /*0600*/  IMAD.IADD R0, R5, 0x1, -R0 ;  /* 0x0000000105007824 */ /* 0x000fe200078e0a00 */
[----:B------:R-:W0:Y:S01]  /*0610*/  @!UP0 S2UR UR7, SR_CgaCtaId ;  /* 0x00000000000789c3 */ /* 0x000e220000008800 */
[----:B------:R-:W-:-:S03]  /*0620*/  @P3 IMAD.MOV.U32 R5, RZ, RZ, RZ ;  /* 0x000000ffff053224 */ /* 0x000fc600078e00ff */
[----:B------:R-:W-:-:S04]  /*0630*/  ISETP.NE.AND P1, PT, R0, 0x3, PT ;  /* 0x000000030000780c */ /* 0x000fc80003f25270 */
[----:B------:R-:W1:Y:S01]  /*0640*/  @!P3 LDC R11, c[0x0][0xc] ;  /* 0x00000300ff0bbb82 */ /* 0x000e620000000800 */
[----:B---3--:R-:W-:-:S04]  /*0650*/  @P3 IMAD.WIDE.U32 R16, R6, R17, R8 ;  /* 0x0000001106103225 */ /* 0x008fc800078e0008 */
[----:B------:R-:W-:Y:S01]  /*0660*/  @P3 IMAD.IADD R17, R17, 0x1, R5 ;  /* 0x0000000111113824 */ /* 0x000fe200078e0205 */
[----:B------:R-:W-:Y:S01]  /*0670*/  LOP3.LUT R5, R4, 0x7f, RZ, 0xc0, !PT ;  /* 0x0000007f04057812 */ /* 0x000fe200078ec0ff */
[----:B0-----:R-:W-:Y:S01]  /*0680*/  @!UP0 ULEA UR8, UR7, UR6, 0x18 ;  /* 0x0000000607088291 */ /* 0x001fe2000f8ec03f */
[----:B------:R-:W-:Y:S02]  /*0690*/  VOTEU.ALL UP0, P0 ;  /* 0x00000000003f7886 */ /* 0x000fe40000000000 */
[----:B------:R-:W-:Y:S01]  /*06a0*/  ULDC UR6, c[0x0][0xc] ;  /* 0x0000030000067ab9 */ /* 0x000fe20000000800 */
[----:B------:R-:W-:Y:S01]  /*06b0*/  ISETP.EQ.OR P0, PT, R0, RZ, !P1 ;  /* 0x000000ff0000720c */ /* 0x000fe20004f02670 */
[----:B------:R-:W-:-:S03]  /*06c0*/  ULDC UR7, c[0x0][0x10] ;  /* 0x0000040000077ab9 */ /* 0x000fc60000000800 */
[C---:B------:R-:W-:Y:S01]  /*06d0*/  ISETP.EQ.AND P0, PT, R10.reuse, RZ, P0 ;  /* 0x000000ff0a00720c */ /* 0x040fe20000702270 */
[----:B------:R-:W-:Y:S02]  /*06e0*/  VIADD R10, R10, 0xffffffff ;  /* 0xffffffff0a0a7836 */ /* 0x000fe40000000000 */
[----:B-1----:R-:W-:Y:S01]  /*06f0*/  @!P3 IMAD.WIDE.U32 R8, R11, R3, R6 ;  /* 0x000000030b08b225 */ /* 0x002fe200078e0006 */
[----:B------:R-:W0:Y:S02]  /*0700*/  FENCE.VIEW.ASYNC.S ;  /* 0x00000000000073c6 */ /* 0x000e240000000000 */
[----:B0-----:R-:W0:Y:S01]  /*0710*/  @!UP0 SYNCS.EXCH.64 URZ, [UR8+0x110], UR4 ;  /* 0x00011004083f85b2 */ /* 0x001e220008000100 */
[----:B------:R-:W-:Y:S02]  /*0720*/  SEL R18, RZ, 0x1, !P0 ;  /* 0x00000001ff127807 */ /* 0x000fe40004000000 */
[----:B------:R-:W-:Y:S01]  /*0730*/  ISETP.GE.U32.AND P1, PT, R10, 0x2, PT ;  /* 0x000000020a00780c */ /* 0x000fe20003f26070 */
[----:B------:R-:W-:-:S02]  /*0740*/  @!P3 IMAD.MOV.U32 R16, RZ, RZ, R8 ;  /* 0x000000ffff10b224 */ /* 0x000fc400078e0008 */
[----:B------:R-:W-:Y:S01]  /*0750*/  @!P3 IMAD.MOV.U32 R17, RZ, RZ, R9 ;  /* 0x000000ffff11b224 */ /* 0x000fe200078e0009 */
[----:B------:R-:W-:Y:S01]  /*0760*/  SEL R18, R18, 0x2, P1 ;  /* 0x0000000212127807 */ /* 0x000fe20000800000 */
[----:B------:R1:W0:Y:S01]  /*0770*/  @!UP1 SYNCS.EXCH.64 URZ, [UR8+0x118], UR4 ;  /* 0x00011804083f95b2 */ /* 0x0002220008000100 */
[----:B------:R-:W-:Y:S01]  /*0780*/  NOP ;  /* 0x0000000000007918 */ /* 0x000fe20000000000 */
[----:B-1----:R-:W-:-:S03]  /*0790*/  UIMAD.WIDE.U32 UR4, UR6, UR7, URZ ;  /* 0x00000007060472a5 */ /* 0x002fc6000f8e003f */
[----:B------:R-:W-:Y:S02]  /*07a0*/  ULDC UR6, c[0x0][0x14] ;  /* 0x0000050000067ab9 */ /* 0x000fe40000000800 */
[----:B------:R-:W-:Y:S02]  /*07b0*/  UIMAD.WIDE.U32 UR36, UR4, UR6, URZ ;  /* 0x00000006042472a5 */ /* 0x000fe4000f8e003f */
[----:B------:R-:W-:-:S04]  /*07c0*/  UIMAD UR42, UR5, UR6, URZ ;  /* 0x00000006052a72a4 */ /* 0x000fc8000f8e023f */
[----:B------:R-:W-:Y:S01]  /*07d0*/  UIADD3 UR42, UR37, UR42, URZ ;  /* 0x0000002a252a7290 */ /* 0x000fe2000fffe03f */
[----:B0-----:R-:W-:Y:S06]  /*07e0*/  BAR.SYNC.DEFER_BLOCKING 0x0 ;  /* 0x0000000000007b1d */ /* 0x001fec0000010000 */
[----:B------:R-:W-:Y:S05]  /*07f0*/  @!P2 BRA `(.L_x_4) ;  /* 0x000000380068a947 */ /* 0x000fea0003800000 */
[----:B------:R-:W-:-:S13]  /*0800*/  ISETP.GT.U32.AND P0, PT, R10, 0x1, PT ;  /* 0x000000010a00780c */ /* 0x000fda0003f04070 */
[----:B------:R-:W-:Y:S05]  /*0810*/  @P0 EXIT ;  /* 0x000000000000094d */ /* 0x000fea0003800000 */
[----:B------:R-:W-:Y:S01]  /*0820*/  ULDC.64 UR4, c[0x0][0x650] ;  /* 0x0001940000047ab9 */ /* 0x000fe20000000a00 */
[----:B------:R-:W-:Y:S01]  /*0830*/  PRMT R0, RZ, 0x7610, R0 ;  /* 0x00007610ff007816 */ /* 0x000fe20000000000 */
[----:B------:R-:W-:Y:S01]  /*0840*/  IMAD.MOV.U32 R65, RZ, RZ, -0x1 ;  /* 0xffffffffff417424 */ /* 0x000fe200078e00ff */
[----:B------:R-:W-:Y:S01]  /*0850*/  ISETP.GE.U32.AND P0, PT, R16, UR4, PT ;  /* 0x0000000410007c0c */ /* 0x000fe2000bf06070 */
[----:B------:R-:W-:Y:S02]  /*0860*/  IMAD.MOV.U32 R66, RZ, RZ, -0x1 ;  /* 0xffffffffff427424 */ /* 0x000fe400078e00ff */
[----:B------:R-:W-:Y:S01]  /*0870*/  IMAD.MOV.U32 R64, RZ, RZ, -0x1 ;  /* 0xffffffffff407424 */ /* 0x000fe200078e00ff */
[----:B------:R-:W-:-:S13]  /*0880*/  ISETP.GE.U32.AND.EX P0, PT, R17, UR5, PT, P0 ;  /* 0x0000000511007c0c */ /* 0x000fda000bf06100 */
[----:B------:R-:W-:Y:S05]  /*0890*/  @P0 BRA `(.L_x_5) ;  /* 0x0000000400540947 */ /* 0x000fea0003800000 */
[----:B------:R-:W0:Y:S01]  /*08a0*/  LDC.64 R20, c[0x0][0x628] ;  /* 0x00018a00ff147b82 */ /* 0x000e220000000a00 */
[----:B------:R-:W-:Y:S02]  /*08b0*/  IMAD.MOV.U32 R8, RZ, RZ, R16 ;  /* 0x000000ffff087224 */ /* 0x000fe400078e0010 */
[----:B------:R-:W-:-:S05]  /*08c0*/  IMAD.MOV.U32 R9, RZ, RZ, R17 ;  /* 0x000000ffff097224 */ /* 0x000fca00078e0011 */
[----:B------:R-:W1:Y:S08]  /*08d0*/  LDC R0, c[0x0][0x630] ;  /* 0x00018c00ff007b82 */ /* 0x000e700000000800 */
[----:B------:R-:W2:Y:S01]  /*08e0*/  LDC.64 R22, c[0x0][0x620] ;  /* 0x00018800ff167b82 */ /* 0x000ea20000000a00 */
[----:B0-----:R-:W-:-:S04]  /*08f0*/  ISETP.NE.U32.AND P0, PT, R20, RZ, PT ;  /* 0x000000ff1400720c */ /* 0x001fc80003f05070 */
[----:B------:R-:W-:-:S13]  /*0900*/  ISETP.NE.AND.EX P0, PT, R21, RZ, PT, P0 ;  /* 0x000000ff1500720c */ /* 0x000fda0003f05300 */
[----:B-12---:R-:W-:Y:S05]  /*0910*/  @!P0 BRA `(.L_x_6) ;  /* 0x0000000000288947 */ /* 0x006fea0003800000 */
[----:B------:R-:W0:Y:S02]  /*0920*/  LDC R13, c[0x0][0x634] ;  /* 0x00018d00ff0d7b82 */ /* 0x000e240000000800 */
[----:B0-----:R-:W-:-:S05]  /*0930*/  IADD3 R13, P0, R16, R13, RZ ;  /* 0x0000000d100d7210 */ /* 0x001fca0007f1e0ff */
[----:B------:R-:W-:-:S04]  /*0940*/  IMAD.X R15, RZ, RZ, R17, P0 ;  /* 0x000000ffff0f7224 */ /* 0x000fc800000e0611 */
[----:B------:R-:W-:-:S04]  /*0950*/  IMAD.WIDE.U32 R8, R15, R20, RZ ;  /* 0x000000140f087225 */ /* 0x000fc800078e00ff */
[----:B------:R-:W-:-:S04]  /*0960*/  IMAD.WIDE.U32 R10, P0, R13, R21, R8 ;  /* 0x000000150d0a7225 */ /* 0x000fc80007800008 */
[----:B------:R-:W-:-:S04]  /*0970*/  IMAD.WIDE.U32 R8, R13, R20, RZ ;  /* 0x000000140d087225 */ /* 0x000fc800078e00ff */
[----:B------:R-:W-:Y:S01]  /*0980*/  IMAD.X R13, RZ, RZ, RZ, P0 ;  /* 0x000000ffff0d7224 */ /* 0x000fe200000e06ff */
[----:B------:R-:W-:Y:S01]  /*0990*/  IADD3 RZ, P0, R9, R10, RZ ;  /* 0x0000000a09ff7210 */ /* 0x000fe20007f1e0ff */
[----:B------:R-:W-:-:S04]  /*09a0*/  IMAD.MOV.U32 R12, RZ, RZ, R11 ;  /* 0x000000ffff0c7224 */ /* 0x000fc800078e000b */
[----:B------:R-:W-:-:S08]  /*09b0*/  IMAD.WIDE.U32.X R8, R15, R21, R12, P0 ;  /* 0x000000150f087225 */ /* 0x000fd000000e040c */
.L_x_6:
[-CC-:B------:R-:W-:Y:S01]  /*09c0*/  SHF.R.U64 R64, R8, R0.reuse, R9.reuse ;  /* 0x0000000008407219 */ /* 0x180fe20000001209 */
[----:B------:R-:W0:Y:S01]  /*09d0*/  LDC R12, c[0x0][0x618] ;  /* 0x00018600ff0c7b82 */ /* 0x000e220000000800 */
[----:B------:R-:W-:Y:S01]  /*09e0*/  SHF.R.U32.HI R7, RZ, R0, R9 ;  /* 0x00000000ff077219 */ /* 0x000fe20000011609 */
[----:B------:R-:W-:Y:S01]  /*09f0*/  ULDC UR4, c[0x0][0x150] ;  /* 0x0000540000047ab9 */ /* 0x000fe20000000800 */
[----:B------:R-:W-:Y:S02]  /*0a00*/  IADD3 R11, P0, RZ, -R64, RZ ;  /* 0x80000040ff0b7210 */ /* 0x000fe40007f1e0ff */
[----:B------:R-:W-:-:S03]  /*0a10*/  I2FP.F32.U32 R0, R6 ;  /* 0x0000000600007245 */ /* 0x000fc60000201000 */
[----:B------:R-:W1:Y:S01]  /*0a20*/  LDC.64 R30, c[0x0][0x640] ;  /* 0x00019000ff1e7b82 */ /* 0x000e620000000a00 */
[----:B------:R-:W-:Y:S02]  /*0a30*/  IMAD.X R13, RZ, RZ, ~R7, P0 ;  /* 0x000000ffff0d7224 */ /* 0x000fe400000e0e07 */
[----:B------:R-:W-:Y:S01]  /*0a40*/  FMUL R0, R0, UR4 ;  /* 0x0000000400007c20 */ /* 0x000fe20008400000 */
[----:B------:R-:W-:Y:S01]  /*0a50*/  IMAD.WIDE.U32 R8, R11, R22, R16 ;  /* 0x000000160b087225 */ /* 0x000fe200078e0010 */
[----:B------:R-:W-:-:S03]  /*0a60*/  ULDC UR4, c[0x0][0x154] ;  /* 0x0000550000047ab9 */ /* 0x000fc60000000800 */
[----:B------:R-:W-:Y:S01]  /*0a70*/  IMAD R10, R13, R22, RZ ;  /* 0x000000160d0a7224 */ /* 0x000fe200078e02ff */
[----:B------:R-:W2:Y:S01]  /*0a80*/  LDC R7, c[0x0][0x144] ;  /* 0x00005100ff077b82 */ /* 0x000ea20000000800 */
[----:B------:R-:W3:Y:S02]  /*0a90*/  F2I.U32.TRUNC.NTZ R0, R0 ;  /* 0x0000000000007305 */ /* 0x000ee4000020f000 */
[----:B------:R-:W-:-:S04]  /*0aa0*/  IMAD R11, R11, R23, R10 ;  /* 0x000000170b0b7224 */ /* 0x000fc800078e020a */
[----:B------:R-:W-:Y:S01]  /*0ab0*/  IMAD.IADD R9, R9, 0x1, R11 ;  /* 0x0000000109097824 */ /* 0x000fe200078e020b */
[----:B------:R-:W4:Y:S01]  /*0ac0*/  LDC R24, c[0x0][0x608] ;  /* 0x00018200ff187b82 */ /* 0x000f220000000800 */
[----:B------:R-:W-:-:S03]  /*0ad0*/  IMAD.MOV.U32 R11, RZ, RZ, -0x1 ;  /* 0xffffffffff0b7424 */ /* 0x000fc600078e00ff */
[-CC-:B0-----:R-:W-:Y:S02]  /*0ae0*/  SHF.R.U64 R22, R8, R12.reuse, R9.reuse ;  /* 0x0000000c08167219 */ /* 0x181fe40000001209 */
[----:B------:R-:W-:Y:S02]  /*0af0*/  I2FP.F32.U32 R8, R3 ;  /* 0x0000000300087245 */ /* 0x000fe40000201000 */
[----:B------:R-:W0:Y:S01]  /*0b00*/  LDC R28, c[0x0][0x658] ;  /* 0x00019600ff1c7b82 */ /* 0x000e220000000800 */
[----:B-1----:R-:W-:Y:S01]  /*0b10*/  ISETP.NE.U32.AND P0, PT, R30, RZ, PT ;  /* 0x000000ff1e00720c */ /* 0x002fe20003f05070 */
[----:B---3--:R-:W-:Y:S02]  /*0b20*/  IMAD.MOV R10, RZ, RZ, -R0 ;  /* 0x000000ffff0a7224 */ /* 0x008fe400078e0a00 */
[----:B------:R-:W-:Y:S01]  /*0b30*/  FMUL R8, R8, UR4 ;  /* 0x0000000408087c20 */ /* 0x000fe20008400000 */
[----:B------:R-:W-:Y:S02]  /*0b40*/  SHF.R.U32.HI R9, RZ, R12, R9 ;  /* 0x0000000cff097219 */ /* 0x000fe40000011609 */
[----:B------:R-:W-:Y:S01]  /*0b50*/  ISETP.NE.AND.EX P0, PT, R31, RZ, PT, P0 ;  /* 0x000000ff1f00720c */ /* 0x000fe20003f05300 */
[----:B------:R1:W3:Y:S01]  /*0b60*/  F2I.U32.TRUNC.NTZ R15, R8 ;  /* 0x00000008000f7305 */ /* 0x0002e2000020f000 */
[----:B------:R-:W1:Y:S01]  /*0b70*/  LDC R20, c[0x0][0x148] ;  /* 0x00005200ff147b82 */ /* 0x000e620000000800 */
[----:B--2---:R-:W-:-:S07]  /*0b80*/  IMAD R0, R7, R10, R6 ;  /* 0x0000000a07007224 */ /* 0x004fce00078e0206 */
[----:B------:R-:W2:Y:S01]  /*0b90*/  LDC R26, c[0x0][0x600] ;  /* 0x00018000ff1a7b82 */ /* 0x000ea20000000800 */
[-CC-:B----4-:R-:W-:Y:S02]  /*0ba0*/  SHF.R.U64 R32, R22, R24.reuse, R9.reuse ;  /* 0x0000001816207219 */ /* 0x190fe40000001209 */
[----:B------:R-:W-:Y:S01]  /*0bb0*/  SHF.R.U32.HI R7, RZ, R24, R9 ;  /* 0x00000018ff077219 */ /* 0x000fe20000011609 */
[----:B------:R-:W-:-:S04]  /*0bc0*/  IMAD.MOV.U32 R9, RZ, RZ, 0x1 ;  /* 0x00000001ff097424 */ /* 0x000fc800078e00ff */
[----:B------:R-:W4:Y:S01]  /*0bd0*/  LDC R21, c[0x0][0x648] ;  /* 0x00019200ff157b82 */ /* 0x000f220000000800 */
[-C--:B0-----:R-:W-:Y:S02]  /*0be0*/  SHF.L.U32 R6, R11, R28.reuse, RZ ;  /* 0x0000001c0b067219 */ /* 0x081fe400000006ff */
[--C-:B------:R-:W-:Y:S02]  /*0bf0*/  SHF.R.U64 R24, R32, R28, R7.reuse ;  /* 0x0000001c20187219 */ /* 0x100fe40000001207 */
[----:B------:R-:W-:Y:S02]  /*0c00*/  LOP3.LUT R13, RZ, R6, RZ, 0x33, !PT ;  /* 0x00000006ff0d7212 */ /* 0x000fe400078e33ff */
[-C--:B------:R-:W-:Y:S01]  /*0c10*/  SHF.R.U32.HI R7, RZ, R28.reuse, R7 ;  /* 0x0000001cff077219 */ /* 0x080fe20000011607 */
[----:B------:R-:W0:Y:S01]  /*0c20*/  LDC R23, c[0x0][0x638] ;  /* 0x00018e00ff177b82 */ /* 0x000e220000000800 */
[----:B------:R-:W-:Y:S01]  /*0c30*/  SHF.L.U32 R12, R9, R28, RZ ;  /* 0x0000001c090c7219 */ /* 0x000fe200000006ff */
[----:B------:R-:W-:-:S06]  /*0c40*/  IMAD.MOV.U32 R6, RZ, RZ, R24 ;  /* 0x000000ffff067224 */ /* 0x000fcc00078e0018 */
[----:B------:R-:W0:Y:S01]  /*0c50*/  LDC R65, c[0x0][0x610] ;  /* 0x00018400ff417b82 */ /* 0x000e220000000800 */
[----:B-1-3--:R-:W-:Y:S05]  /*0c60*/  @!P0 BRA `(.L_x_7) ;  /* 0x0000000000288947 */ /* 0x00afea0003800000 */
[----:B------:R-:W1:Y:S02]  /*0c70*/  LDC R11, c[0x0][0x64c] ;  /* 0x00019300ff0b7b82 */ /* 0x000e640000000800 */
[----:B-1----:R-:W-:-:S05]  /*0c80*/  IADD3 R11, P0, R24, R11, RZ ;  /* 0x0000000b180b7210 */ /* 0x002fca0007f1e0ff */
        /* <DEDUP_REMOVED lines=8> */
.L_x_7:
[----:B----4-:R-:W-:Y:S01]  /*0d10*/  SHF.R.U64 R6, R6, R21, R7 ;  /* 0x0000001506067219 */ /* 0x010fe20000001207 */
[----:B--2---:R-:W-:Y:S01]  /*0d20*/  VIADD R7, R26, 0xffffffff ;  /* 0xffffffff1a077836 */ /* 0x004fe20000000000 */
[----:B------:R-:W-:Y:S01]  /*0d30*/  LOP3.LUT R13, R32, R13, RZ, 0xc0, !PT ;  /* 0x0000000d200d7212 */ /* 0x000fe200078ec0ff */
[----:B------:R-:W-:Y:S02]  /*0d40*/  IMAD.MOV R15, RZ, RZ, -R15 ;  /* 0x000000ffff0f7224 */ /* 0x000fe400078e0a0f */
[----:B------:R-:W-:Y:S02]  /*0d50*/  IMAD.MOV R8, RZ, RZ, -R6 ;  /* 0x000000ffff087224 */ /* 0x000fe400078e0a06 */
[----:B------:R-:W-:Y:S01]  /*0d60*/  IMAD R13, R12, R6, R13 ;  /* 0x000000060c0d7224 */ /* 0x000fe200078e020d */
[----:B------:R-:W-:Y:S01]  /*0d70*/  LOP3.LUT R6, R22, R7, RZ, 0xc0, !PT ;  /* 0x0000000716067212 */ /* 0x000fe200078ec0ff */
[----:B------:R-:W-:Y:S02]  /*0d80*/  @P3 IMAD R0, R20, R15, R3 ;  /* 0x0000000f14003224 */ /* 0x000fe400078e0203 */
[----:B0-----:R-:W-:-:S02]  /*0d90*/  IMAD R3, R8, R23, R24 ;  /* 0x0000001708037224 */ /* 0x001fc400078e0218 */
[----:B------:R-:W-:Y:S02]  /*0da0*/  IMAD R65, R13, R65, R0 ;  /* 0x000000410d417224 */ /* 0x000fe400078e0200 */
[----:B------:R-:W-:Y:S02]  /*0db0*/  IMAD R6, R3, R26, R6 ;  /* 0x0000001a03067224 */ /* 0x000fe400078e0206 */
[----:B------:R-:W-:-:S03]  /*0dc0*/  IMAD.MOV.U32 R0, RZ, RZ, 0x1 ;  /* 0x00000001ff007424 */ /* 0x000fc600078e00ff */
[----:B------:R-:W-:Y:S02]  /*0dd0*/  SEL R66, R6, R65, !P3 ;  /* 0x0000004106427207 */ /* 0x000fe40005800000 */
[----:B------:R-:W-:-:S07]  /*0de0*/  SEL R65, R65, R6, !P3 ;  /* 0x0000000641417207 */ /* 0x000fce0005800000 */
.L_x_5:
[----:B------:R-:W-:-:S08]  /*0df0*/  NOP ;  /* 0x0000000000007918 */ /* 0x000fd00000000000 */
[----:B------:R-:W0:Y:S02]  /*0e00*/  USETMAXREG.TRY_ALLOC.CTAPOOL UP0, 0xe8 ;  /* 0x000000e8000079c8 */ /* 0x000e240008000600 */
[----:B0-----:R-:W-:-:S13]  /*0e10*/  PLOP3.LUT P0, PT, PT, PT, UP0, 0x80, 0x0 ;  /* 0x000000000000781c */ /* 0x001fda0003f0f008 */
[----:B------:R-:W-:Y:S05]  /*0e20*/  @!P0 BRA `(.L_x_5) ;  /* 0xfffffffc00f08947 */ /* 0x000fea000383ffff */
[----:B------:R-:W-:Y:S01]  /*0e30*/  ULDC.64 UR4, c[0x0][0x598] ;  /* 0x0001660000047ab9 */ /* 0x000fe20000000a00 */
[----:B------:R-:W-:Y:S01]  /*0e40*/  ULDC.64 UR38, c[0x0][0x208] ;  /* 0x0000820000267ab9 */ /* 0x000fe20000000a00 */
[----:B------:R-:W-:-:S04]  /*0e50*/  ISETP.NE.U32.AND P0, PT, RZ, UR4, PT ;  /* 0x00000004ff007c0c */ /* 0x000fc8000bf05070 */
[----:B------:R-:W-:-:S13]  /*0e60*/  ISETP.NE.AND.EX P0, PT, RZ, UR5, PT, P0 ;  /* 0x00000005ff007c0c */ /* 0x000fda000bf05300 */
[----:B------:R-:W-:Y:S05]  /*0e70*/  @!P0 BRA `(.L_x_8) ;  /* 0x00000000001c8947 */ /* 0x000fea0003800000 */
[----:B------:R-:W0:Y:S02]  /*0e80*/  LDC.64 R6, c[0x0][0x598] ;  /* 0x00016600ff067b82 */ /* 0x000e240000000a00 */
[----:B0-----:R-:W2:Y:S02]  /*0e90*/  LDG.E.64 R6, desc[UR38][R6.64] ;  /* 0x0000002606067981 */ /* 0x001ea4000c1e1b00 */
[----:B--2---:R-:W-:-:S04]  /*0ea0*/  ISETP.NE.U32.AND P0, PT, R6, RZ, PT ;  /* 0x000000ff0600720c */ /* 0x004fc80003f05070 */
[----:B------:R-:W-:-:S13]  /*0eb0*/  ISETP.NE.AND.EX P0, PT, R7, RZ, PT, P0 ;  /* 0x000000ff0700720c */ /* 0x000fda0003f05300 */
[----:B------:R-:W-:Y:S05]  /*0ec0*/  @!P0 BRA `(.L_x_8) ;  /* 0x0000000000088947 */ /* 0x000fea0003800000 */
[----:B------:R0:W5:Y:S01]  /*0ed0*/  LD.E R19, desc[UR38][R6.64] ;  /* 0x0000002606137980 */ /* 0x000162000c101900 */
[----:B------:R-:W-:Y:S05]  /*0ee0*/  BRA `(.L_x_9) ;  /* 0x0000000000247947 */ /* 0x000fea0003800000 */
.L_x_8:
[----:B------:R-:W-:Y:S02]  /*0ef0*/  ULDC.64 UR4, c[0x0][0x588] ;  /* 0x0001620000047ab9 */ /* 0x000fe40000000a00 */
[----:B------:R-:W-:-:S04]  /*0f00*/  ISETP.NE.U32.AND P0, PT, RZ, UR4, PT ;  /* 0x00000004ff007c0c */ /* 0x000fc8000bf05070 */
[----:B------:R-:W-:-:S13]  /*0f10*/  ISETP.NE.AND.EX P0, PT, RZ, UR5, PT, P0 ;  /* 0x00000005ff007c0c */ /* 0x000fda000bf05300 */
[----:B------:R-:W-:Y:S05]  /*0f20*/  @!P0 BRA `(.L_x_10) ;  /* 0x00000000000c8947 */ /* 0x000fea0003800000 */
[----:B------:R-:W0:Y:S02]  /*0f30*/  LDC.64 R6, c[0x0][0x588] ;  /* 0x00016200ff067b82 */ /* 0x000e240000000a00 */
[----:B0-----:R1:W5:Y:S01]  /*0f40*/  LDG.E R19, desc[UR38][R6.64] ;  /* 0x0000002606137981 */ /* 0x001362000c1e1900 */
[----:B------:R-:W-:Y:S05]  /*0f50*/  BRA `(.L_x_9) ;  /* 0x0000000000087947 */ /* 0x000fea0003800000 */
.L_x_10:
[----:B------:R-:W-:Y:S02]  /*0f60*/  ULDC UR4, c[0x0][0x580] ;  /* 0x0001600000047ab9 */ /* 0x000fe40000000800 */
[----:B------:R-:W-:-:S07]  /*0f70*/  IMAD.U32 R19, RZ, RZ, UR4 ;  /* 0x00000004ff137e24 */ /* 0x000fce000f8e00ff */
.L_x_9:
[----:B------:R-:W-:Y:S02]  /*0f80*/  ULDC.64 UR4, c[0x0][0x5a0] ;  /* 0x0001680000047ab9 */ /* 0x000fe40000000a00 */
[----:B------:R-:W-:-:S04]  /*0f90*/  ISETP.NE.U32.AND P0, PT, RZ, UR4, PT ;  /* 0x00000004ff007c0c */ /* 0x000fc8000bf05070 */
[----:B------:R-:W-:-:S13]  /*0fa0*/  ISETP.NE.AND.EX P0, PT, RZ, UR5, PT, P0 ;  /* 0x00000005ff007c0c */ /* 0x000fda000bf05300 */
[----:B------:R-:W-:Y:S05]  /*0fb0*/  @!P0 BRA `(.L_x_11) ;  /* 0x00000000001c8947 */ /* 0x000fea0003800000 */
[----:B01----:R-:W0:Y:S02]  /*0fc0*/  LDC.64 R6, c[0x0][0x5a0] ;  /* 0x00016800ff067b82 */ /* 0x003e240000000a00 */
[----:B0-----:R-:W2:Y:S02]  /*0fd0*/  LDG.E.64 R6, desc[UR38][R6.64] ;  /* 0x0000002606067981 */ /* 0x001ea4000c1e1b00 */
[----:B--2---:R-:W-:-:S04]  /*0fe0*/  ISETP.NE.U32.AND P0, PT, R6, RZ, PT ;  /* 0x000000ff0600720c */ /* 0x004fc80003f05070 */
[----:B------:R-:W-:-:S13]  /*0ff0*/  ISETP.NE.AND.EX P0, PT, R7, RZ, PT, P0 ;  /* 0x000000ff0700720c */ /* 0x000fda0003f05300 */
[----:B------:R-:W-:Y:S05]  /*1000*/  @!P0 BRA `(.L_x_11) ;  /* 0x0000000000088947 */ /* 0x000fea0003800000 */
[----:B------:R0:W5:Y:S01]  /*1010*/  LD.E R56, desc[UR38][R6.64] ;  /* 0x0000002606387980 */ /* 0x000162000c101900 */
[----:B------:R-:W-:Y:S05]  /*1020*/  BRA `(.L_x_12) ;  /* 0x0000000000247947 */ /* 0x000fea0003800000 */
.L_x_11:
[----:B------:R-:W-:Y:S02]  /*1030*/  ULDC.64 UR4, c[0x0][0x590] ;  /* 0x0001640000047ab9 */ /* 0x000fe40000000a00 */
[----:B------:R-:W-:-:S04]  /*1040*/  ISETP.NE.U32.AND P0, PT, RZ, UR4, PT ;  /* 0x00000004ff007c0c */ /* 0x000fc8000bf05070 */
[----:B------:R-:W-:-:S13]  /*1050*/  ISETP.NE.AND.EX P0, PT, RZ, UR5, PT, P0 ;  /* 0x00000005ff007c0c */ /* 0x000fda000bf05300 */
[----:B------:R-:W-:Y:S05]  /*1060*/  @!P0 BRA `(.L_x_13) ;  /* 0x00000000000c8947 */ /* 0x000fea0003800000 */
[----:B------:R-:W2:Y:S02]  /*1070*/  LDC.64 R56, c[0x0][0x590] ;  /* 0x00016400ff387b82 */ /* 0x000ea40000000a00 */
[----:B--2---:R2:W5:Y:S01]  /*1080*/  LDG.E R56, desc[UR38][R56.64] ;  /* 0x0000002638387981 */ /* 0x004562000c1e1900 */
[----:B------:R-:W-:Y:S05]  /*1090*/  BRA `(.L_x_12) ;  /* 0x0000000000087947 */ /* 0x000fea0003800000 */
.L_x_13:
[----:B------:R-:W-:Y:S02]  /*10a0*/  ULDC UR4, c[0x0][0x584] ;  /* 0x0001610000047ab9 */ /* 0x000fe40000000800 */
[----:B------:R-:W-:-:S07]  /*10b0*/  IMAD.U32 R56, RZ, RZ, UR4 ;  /* 0x00000004ff387e24 */ /* 0x000fce000f8e00ff */
.L_x_12:
[----:B------:R-:W-:-:S13]  /*10c0*/  LOP3.LUT P0, RZ, R0, 0xff, RZ, 0xc0, !PT ;  /* 0x000000ff00ff7812 */ /* 0x000fda000780c0ff */
[----:B------:R-:W-:Y:S05]  /*10d0*/  @!P0 EXIT ;  /* 0x000000000000894d */ /* 0x000fea0003800000 */
[----:B------:R-:W3:Y:S01]  /*10e0*/  LDC R58, c[0x0][0x658] ;  /* 0x00019600ff3a7b82 */ /* 0x000ee20000000800 */
[----:B------:R-:W-:Y:S01]  /*10f0*/  LOP3.LUT R14, R14, 0x1, RZ, 0xc0, !PT ;  /* 0x000000010e0e7812 */ /* 0x000fe200078ec0ff */
[----:B------:R-:W-:Y:S01]  /*1100*/  ULDC.64 UR6, c[0x0][0x288] ;  /* 0x0000a20000067ab9 */ /* 0x000fe20000000a00 */
[----:B------:R-:W-:Y:S01]  /*1110*/  SHF.R.U32.HI R0, RZ, 0x2, R4 ;  /* 0x00000002ff007819 */ /* 0x000fe20000011604 */
[----:B------:R-:W-:Y:S01]  /*1120*/  UIADD3 UR4, UR7, 0x3f, URZ ;  /* 0x0000003f07047890 */ /* 0x000fe2000fffe03f */
[----:B------:R-:W-:Y:S01]  /*1130*/  SHF.R.U32.HI R5, RZ, 0x1, R5 ;  /* 0x00000001ff057819 */ /* 0x000fe20000011605 */
[----:B------:R-:W-:Y:S01]  /*1140*/  IMAD.SHL.U32 R3, R14, 0x40, RZ ;  /* 0x000000400e037824 */ /* 0x000fe200078e00ff */
[----:B------:R-:W-:Y:S01]  /*1150*/  LOP3.LUT R0, R0, 0x7, RZ, 0xc0, !PT ;  /* 0x0000000700007812 */ /* 0x000fe200078ec0ff */
[----:B------:R-:W-:Y:S01]  /*1160*/  USHF.R.S32.HI UR5, URZ, 0x1f, UR4 ;  /* 0x0000001f3f057899 */ /* 0x000fe20008011404 */
[----:B------:R-:W-:Y:S01]  /*1170*/  LOP3.LUT R5, R5, 0x30, RZ, 0xc0, !PT ;  /* 0x0000003005057812 */ /* 0x000fe200078ec0ff */
[----:B01----:R-:W-:Y:S01]  /*1180*/  IMAD.MOV.U32 R7, RZ, RZ, 0x1 ;  /* 0x00000001ff077424 */ /* 0x003fe200078e00ff */
[--C-:B------:R-:W-:Y:S01]  /*1190*/  LOP3.LUT R22, R3, 0x40, R0.reuse, 0xe2, !PT ;  /* 0x0000004003167812 */ /* 0x100fe200078ee200 */
[----:B------:R-:W-:Y:S01]  /*11a0*/  ULEA.HI UR5, UR5, UR4, URZ, 0x6 ;  /* 0x0000000405057291 */ /* 0x000fe2000f8f303f */
[-C--:B------:R-:W-:Y:S01]  /*11b0*/  IADD3 R3, RZ, -R5.reuse, -R0 ;  /* 0x80000005ff037210 */ /* 0x080fe20007ffe800 */
[----:B------:R-:W-:Y:S01]  /*11c0*/  IMAD.U32 R6, RZ, RZ, UR6 ;  /* 0x00000006ff067e24 */ /* 0x000fe2000f8e00ff */
[----:B------:R-:W-:Y:S01]  /*11d0*/  LOP3.LUT R22, R22, R5, RZ, 0xfc, !PT ;  /* 0x0000000516167212 */ /* 0x000fe200078efcff */
[----:B------:R-:W-:Y:S01]  /*11e0*/  USHF.R.S32.HI UR43, URZ, 0x6, UR5 ;  /* 0x000000063f2b7899 */ /* 0x000fe20008011405 */
[----:B------:R-:W-:Y:S01]  /*11f0*/  IMAD.MOV.U32 R5, RZ, RZ, -0x1 ;  /* 0xffffffffff057424 */ /* 0x000fe200078e00ff */
[----:B--2---:R-:W-:Y:S01]  /*1200*/  LOP3.LUT R57, R4, 0x3, RZ, 0xc0, !PT ;  /* 0x0000000304397812 */ /* 0x004fe200078ec0ff */
[----:B------:R-:W-:Y:S01]  /*1210*/  IMAD R3, R14, -0x40, R3 ;  /* 0xffffffc00e037824 */ /* 0x000fe200078e0203 */
[----:B------:R-:W-:Y:S01]  /*1220*/  UISETP.LT.AND UP0, UPT, UR43, 0x1, UPT ;  /* 0x000000012b00788c */ /* 0x000fe2000bf01270 */
[C---:B------:R-:W-:Y:S01]  /*1230*/  LOP3.LUT R60, R4.reuse, 0x80, RZ, 0xc0, !PT ;  /* 0x00000080043c7812 */ /* 0x040fe200078ec0ff */
[----:B------:R-:W-:Y:S01]  /*1240*/  ULDC UR4, c[0x0][0x284] ;  /* 0x0000a10000047ab9 */ /* 0x000fe20000000800 */
[----:B------:R-:W-:Y:S01]  /*1250*/  IMAD R57, R57, -0x2, R6 ;  /* 0xfffffffe39397824 */ /* 0x000fe200078e0206 */
[-C--:B---3--:R-:W-:Y:S01]  /*1260*/  SHF.L.U32 R5, R5, R58.reuse, RZ ;  /* 0x0000003a05057219 */ /* 0x088fe200000006ff */
[----:B------:R-:W-:Y:S01]  /*1270*/  USEL UR44, UR43, 0x1, UP0 ;  /* 0x000000012b2c7887 */ /* 0x000fe20008000000 */
[----:B------:R-:W-:Y:S01]  /*1280*/  SHF.L.U32 R58, R7, R58, RZ ;  /* 0x0000003a073a7219 */ /* 0x000fe200000006ff */
[----:B------:R-:W-:Y:S01]  /*1290*/  IMAD.SHL.U32 R59, R4, 0x2, RZ ;  /* 0x00000002043b7824 */ /* 0x000fe200078e00ff */
[----:B------:R-:W-:Y:S01]  /*12a0*/  SHF.R.U32.HI R60, RZ, 0x7, R60 ;  /* 0x00000007ff3c7819 */ /* 0x000fe2000001163c */
[----:B------:R-:W-:Y:S01]  /*12b0*/  VIADD R62, R3, UR4 ;  /* 0x00000004033e7c36 */ /* 0x000fe20008000000 */
[----:B------:R-:W-:Y:S01]  /*12c0*/  LOP3.LUT R61, RZ, R5, RZ, 0x33, !PT ;  /* 0x00000005ff3d7212 */ /* 0x000fe200078e33ff */
[----:B------:R-:W-:Y:S01]  /*12d0*/  IMAD.MOV.U32 R23, RZ, RZ, RZ ;  /* 0x000000ffff177224 */ /* 0x000fe200078e00ff */
[----:B------:R-:W-:Y:S01]  /*12e0*/  UIADD3 UR44, UR43, -UR44, URZ ;  /* 0x8000002c2b2c7290 */ /* 0x000fe2000fffe03f */
[----:B------:R-:W-:Y:S01]  /*12f0*/  UMOV UR40, URZ ;  /* 0x0000003f00287c82 */ /* 0x000fe20008000000 */
[----:B------:R-:W-:-:S10]  /*1300*/  UMOV UR41, URZ ;  /* 0x0000003f00297c82 */ /* 0x000fd40008000000 */
.L_x_99:
[----:B------:R-:W0:Y:S01]  /*1310*/  SHFL.IDX PT, R0, R60, RZ, 0x1f ;  /* 0x00001fff3c007589 */ /* 0x000e2200000e0000 */
[----:B------:R-:W1:Y:S01]  /*1320*/  S2UR UR7, SR_CgaCtaId ;  /* 0x00000000000779c3 */ /* 0x000e620000008800 */
[----:B------:R-:W-:Y:S01]  /*1330*/  UMOV UR6, 0x400 ;  /* 0x0000040000067882 */ /* 0x000fe20000000000 */
[----:B0-----:R-:W-:Y:S01]  /*1340*/  R2UR UR4, R0 ;  /* 0x00000000000472ca */ /* 0x001fe200000e0000 */
[----:B-1----:R-:W-:-:S12]  /*1350*/  ULEA UR6, UR7, UR6, 0x18 ;  /* 0x0000000607067291 */ /* 0x002fd8000f8ec03f */
[----:B------:R-:W-:-:S04]  /*1360*/  ULEA.HI UR5, UR4, UR4, URZ, 0x1 ;  /* 0x0000000404057291 */ /* 0x000fc8000f8f083f */
[----:B------:R-:W-:-:S04]  /*1370*/  ULOP3.LUT UR5, UR5, 0xffffe, URZ, 0xc0, !UPT ;  /* 0x000ffffe05057892 */ /* 0x000fc8000f8ec03f */
[----:B------:R-:W-:-:S03]  /*1380*/  UIADD3 UR5, UR4, -UR5, URZ ;  /* 0x8000000504057290 */ /* 0x000fc6000fffe03f */
[----:B------:R-:W-:Y:S01]  /*1390*/  ULDC UR4, c[0x0][0x28c] ;  /* 0x0000a30000047ab9 */ /* 0x000fe20000000800 */
[----:B------:R-:W-:Y:S01]  /*13a0*/  ULEA UR5, UR5, UR6, 0xc ;  /* 0x0000000605057291 */ /* 0x000fe2000f8e603f */
[----:B------:R-:W-:-:S03]  /*13b0*/  ISETP.LT.AND P0, PT, RZ, UR4, PT ;  /* 0x00000004ff007c0c */ /* 0x000fc6000bf01270 */
[----:B------:R-:W-:-:S04]  /*13c0*/  UIADD3 UR5, UR5, 0x200, URZ ;  /* 0x0000020005057890 */ /* 0x000fc8000fffe03f */
[----:B------:R-:W-:-:S04]  /*13d0*/  USHF.R.U32.HI UR5, URZ, 0x4, UR5 ;  /* 0x000000043f057899 */ /* 0x000fc80008011605 */
[----:B------:R-:W-:-:S04]  /*13e0*/  ULOP3.LUT UR5, UR5, 0x3fff, URZ, 0xc0, !UPT ;  /* 0x00003fff05057892 */ /* 0x000fc8000f8ec03f */
[----:B------:R-:W-:Y:S01]  /*13f0*/  ULOP3.LUT UR45, UR5, 0x10000, URZ, 0xfc, !UPT ;  /* 0x00010000052d7892 */ /* 0x000fe2000f8efc3f */
[----:B--234-:R-:W-:Y:S11]  /*1400*/  @P0 BRA `(.L_x_14) ;  /* 0x0000000000400947 */ /* 0x01cff60003800000 */
[----:B------:R-:W-:Y:S01]  /*1410*/  MOV R0, 0x0 ;  /* 0x0000000000007802 */ /* 0x000fe20000000f00 */
[----:B------:R-:W-:Y:S01]  /*1420*/  ULDC.64 UR4, c[0x4][0x68] ;  /* 0x01001a0000047ab9 */ /* 0x000fe20000000a00 */
[----:B------:R-:W-:Y:S01]  /*1430*/  ULDC.64 UR6, c[0x4][0x8] ;  /* 0x0100020000067ab9 */ /* 0x000fe20000000a00 */
[----:B------:R-:W-:Y:S01]  /*1440*/  IMAD.U32 R4, RZ, RZ, UR4 ;  /* 0x00000004ff047e24 */ /* 0x000fe2000f8e00ff */
[----:B------:R0:W1:Y:S01]  /*1450*/  LDC.64 R14, c[0x4][R0] ;  /* 0x01000000000e7b82 */ /* 0x0000620000000a00 */
[----:B------:R-:W-:Y:S01]  /*1460*/  IMAD.U32 R5, RZ, RZ, UR5 ;  /* 0x00000005ff057e24 */ /* 0x000fe2000f8e00ff */
[----:B------:R-:W-:Y:S01]  /*1470*/  ULDC.64 UR4, c[0x4][0x70] ;  /* 0x01001c0000047ab9 */ /* 0x000fe20000000a00 */
[----:B------:R-:W-:Y:S02]  /*1480*/  IMAD.U32 R10, RZ, RZ, UR6 ;  /* 0x00000006ff0a7e24 */ /* 0x000fe4000f8e00ff */
[----:B------:R-:W-:Y:S02]  /*1490*/  IMAD.U32 R6, RZ, RZ, UR4 ;  /* 0x00000004ff067e24 */ /* 0x000fe4000f8e00ff */
[----:B------:R-:W-:-:S02]  /*14a0*/  IMAD.U32 R7, RZ, RZ, UR5 ;  /* 0x00000005ff077e24 */ /* 0x000fc4000f8e00ff */
[----:B------:R-:W-:Y:S02]  /*14b0*/  IMAD.U32 R11, RZ, RZ, UR7 ;  /* 0x00000007ff0b7e24 */ /* 0x000fe4000f8e00ff */
[----:B------:R-:W-:Y:S02]  /*14c0*/  IMAD.MOV.U32 R8, RZ, RZ, 0x1e1 ;  /* 0x000001e1ff087424 */ /* 0x000fe400078e00ff */
[----:B------:R-:W-:Y:S02]  /*14d0*/  IMAD.MOV.U32 R12, RZ, RZ, 0x1 ;  /* 0x00000001ff0c7424 */ /* 0x000fe400078e00ff */
[----:B0-----:R-:W-:-:S07]  /*14e0*/  IMAD.MOV.U32 R13, RZ, RZ, RZ ;  /* 0x000000ffff0d7224 */ /* 0x001fce00078e00ff */
[----:B------:R-:W-:-:S07]  /*14f0*/  LEPC R20, `(.L_x_14) ;  /* 0x000000001014794e */ /* 0x000fce0000000000 */
[----:B-1---5:R-:W-:Y:S05]  /*1500*/  CALL.ABS.NOINC R14 ;  /* 0x000000000e007343 */ /* 0x022fea0003c00000 */
.L_x_14:
[----:B------:R-:W-:-:S04]  /*1510*/  LOP3.LUT R0, R18, 0x1, RZ, 0xfc, !PT ;  /* 0x0000000112007812 */ /* 0x000fc800078efcff */
[----:B------:R-:W-:-:S13]  /*1520*/  ISETP.NE.AND P0, PT, R0, 0x3, PT ;  /* 0x000000030000780c */ /* 0x000fda0003f05270 */
[----:B------:R-:W-:Y:S05]  /*1530*/  @!P0 BRA `(.L_x_15) ;  /* 0x0000000000048947 */ /* 0x000fea0003800000 */
[----:B------:R-:W-:Y:S01]  /*1540*/  BPT.TRAP 0x1 ;  /* 0x000000040000795c */ /* 0x000fe20000300000 */
.L_x_15:
[----:B------:R-:W0:Y:S01]  /*1550*/  S2UR UR5, SR_CgaCtaId ;  /* 0x00000000000579c3 */ /* 0x000e220000008800 */
[----:B------:R-:W-:Y:S01]  /*1560*/  UMOV UR4, 0x400 ;  /* 0x0000040000047882 */ /* 0x000fe20000000000 */
[----:B------:R-:W-:Y:S02]  /*1570*/  IMAD.U32 R0, RZ, RZ, UR40 ;  /* 0x00000028ff007e24 */ /* 0x000fe4000f8e00ff */
[----:B------:R-:W-:-:S03]  /*1580*/  IMAD.U32 R3, RZ, RZ, UR41 ;  /* 0x00000029ff037e24 */ /* 0x000fc6000f8e00ff */
[----:B------:R-:W-:Y:S01]  /*1590*/  SHF.L.U32 R0, R0, 0x1f, RZ ;  /* 0x0000001f00007819 */ /* 0x000fe200000006ff */
[----:B0-----:R-:W-:-:S06]  /*15a0*/  ULEA UR4, UR5, UR4, 0x18 ;  /* 0x0000000405047291 */ /* 0x001fcc000f8ec03f */
[----:B------:R-:W-:-:S04]  /*15b0*/  IMAD.U32 R6, RZ, RZ, UR4 ;  /* 0x00000004ff067e24 */ /* 0x000fc8000f8e00ff */
[----:B------:R-:W-:-:S04]  /*15c0*/  IMAD R3, R3, 0x8, R6 ;  /* 0x0000000803037824 */ /* 0x000fc800078e0206 */
[----:B------:R0:W1:Y:S01]  /*15d0*/  SYNCS.PHASECHK.TRANS64.TRYWAIT P1, [R3+URZ], R0 ;  /* 0x00000000030075a7 */ /* 0x000062000802017f */
[----:B------:R-:W-:Y:S05]  /*15e0*/  @!P0 BRA `(.L_x_16) ;  /* 0x0000000000048947 */ /* 0x000fea0003800000 */
[----:B------:R-:W-:Y:S01]  /*15f0*/  BPT.TRAP 0x1 ;  /* 0x000000040000795c */ /* 0x000fe20000300000 */
.L_x_16:
[----:B------:R-:W-:-:S05]  /*1600*/  IMAD.U32 R4, RZ, RZ, UR44 ;  /* 0x0000002cff047e24 */ /* 0x000fca000f8e00ff */
[----:B------:R-:W-:Y:S01]  /*1610*/  ISETP.GE.AND P2, PT, R4, 0x1, PT ;  /* 0x000000010400780c */ /* 0x000fe20003f46270 */
[----:B-1----:R-:W-:-:S12]  /*1620*/  @P1 BRA `(.L_x_17) ;  /* 0x0000000000081947 */ /* 0x002fd80003800000 */
[----:B------:R-:W1:Y:S02]  /*1630*/  SYNCS.PHASECHK.TRANS64.TRYWAIT P1, [R3+URZ], R0 ;  /* 0x00000000030075a7 */ /* 0x000e64000802017f */
[----:B-1----:R-:W-:Y:S05]  /*1640*/  @!P1 BRA `(.L_x_18) ;  /* 0x0000004400fc9947 */ /* 0x002fea0003800000 */
.L_x_17:
[----:B------:R-:W-:Y:S05]  /*1650*/  WARPSYNC.ALL ;  /* 0x0000000000007948 */ /* 0x000fea0003800000 */
[----:B------:R-:W-:Y:S01]  /*1660*/  R2UR UR4, R6 ;  /* 0x00000000060472ca */ /* 0x000fe200000e0000 */
[----:B------:R-:W-:Y:S01]  /*1670*/  UIMAD UR6, UR41, 0x300, UR45 ;  /* 0x00000300290678a4 */ /* 0x000fe2000f8e022d */
[----:B------:R-:W-:Y:S01]  /*1680*/  WARPGROUP.ARRIVE ;  /* 0x00000000000079c5 */ /* 0x000fe20000000000 */
[----:B------:R-:W-:Y:S01]  /*1690*/  UMOV UR9, 0x80000020 ;  /* 0x8000002000097882 */ /* 0x000fe20000000000 */
[----:B------:R-:W-:Y:S01]  /*16a0*/  UMOV UR11, 0x80000020 ;  /* 0x80000020000b7882 */ /* 0x000fe20000000000 */
[----:B------:R-:W-:-:S03]  /*16b0*/  UIADD3 UR7, UR6, 0x200, URZ ;  /* 0x0000020006077890 */ /* 0x000fc6000fffe03f */
[----:B------:R-:W-:-:S05]  /*16c0*/  UMOV UR8, UR6 ;  /* 0x0000000600087c82 */ /* 0x000fca0008000000 */
[----:B------:R-:W-:-:S04]  /*16d0*/  UIADD3 UR4, UR4, 0x30200, URZ ;  /* 0x0003020004047890 */ /* 0x000fc8000fffe03f */
[----:B------:R-:W-:-:S04]  /*16e0*/  USHF.R.U32.HI UR4, URZ, 0x4, UR4 ;  /* 0x000000043f047899 */ /* 0x000fc80008011604 */
[----:B------:R-:W-:-:S04]  /*16f0*/  ULOP3.LUT UR4, UR4, 0x3fff, URZ, 0xc0, !UPT ;  /* 0x00003fff04047892 */ /* 0x000fc8000f8ec03f */
[----:B------:R-:W-:-:S04]  /*1700*/  ULOP3.LUT UR4, UR4, 0x10000, URZ, 0xfc, !UPT ;  /* 0x0001000004047892 */ /* 0x000fc8000f8efc3f */
[----:B------:R-:W-:-:S07]  /*1710*/  ULEA UR5, UR41, UR4, 0x7 ;  /* 0x0000000429057291 */ /* 0x000fce000f8e383f */
[----:B------:R-:W-:Y:S02]  /*1720*/  UMOV UR10, UR5 ;  /* 0x00000005000a7c82 */ /* 0x000fe40008000000 */
[----:B------:R-:W-:Y:S01]  /*1730*/  IGMMA.64x32x32.S8.S8 R40, gdesc[UR8], RZ, !UPT, gsb0 ;  /* 0x01200000082879f1 */ /* 0x000fe2000c0410ff */
[----:B------:R-:W-:Y:S01]  /*1740*/  UMOV UR8, UR7 ;  /* 0x0000000700087c82 */ /* 0x000fe20008000000 */
[----:B------:R-:W-:Y:S01]  /*1750*/  UMOV UR9, 0x80000020 ;  /* 0x8000002000097882 */ /* 0x000fe20000000000 */
[----:B------:R-:W-:Y:S02]  /*1760*/  WARPGROUP.DEPBAR.LE gsb0, 0x0 ;  /* 0x00008000000079c5 */ /* 0x000fe40000010000 */
[----:B------:R-:W-:-:S06]  /*1770*/  WARPGROUP.ARRIVE ;  /* 0x00000000000079c5 */ /* 0x000fcc0000000000 */
[----:B------:R-:W-:Y:S01]  /*1780*/  IGMMA.64x32x32.S8.S8 R24, gdesc[UR8], RZ, !UPT, gsb0 ;  /* 0x01200000081879f1 */ /* 0x000fe2000c0410ff */
[----:B------:R-:W-:Y:S02]  /*1790*/  UIADD3 UR8, UR6, 0x2, URZ ;  /* 0x0000000206087890 */ /* 0x000fe4000fffe03f */
[----:B------:R-:W-:Y:S01]  /*17a0*/  UIADD3 UR10, UR5, 0x2, URZ ;  /* 0x00000002050a7890 */ /* 0x000fe2000fffe03f */
[----:B------:R-:W-:Y:S01]  /*17b0*/  UMOV UR9, 0x80000020 ;  /* 0x8000002000097882 */ /* 0x000fe20000000000 */
[----:B------:R-:W-:Y:S01]  /*17c0*/  UMOV UR11, 0x80000020 ;  /* 0x80000020000b7882 */ /* 0x000fe20000000000 */
[----:B------:R-:W-:Y:S01]  /*17d0*/  UIADD3 UR6, UR6, 0x202, URZ ;  /* 0x0000020206067890 */ /* 0x000fe2000fffe03f */
[----:B------:R-:W-:Y:S02]  /*17e0*/  WARPGROUP.DEPBAR.LE gsb0, 0x0 ;  /* 0x00008000000079c5 */ /* 0x000fe40000010000 */
[----:B------:R-:W-:-:S06]  /*17f0*/  WARPGROUP.ARRIVE ;  /* 0x00000000000079c5 */ /* 0x000fcc0000000000 */
[----:B------:R-:W-:Y:S01]  /*1800*/  IGMMA.64x32x32.S8.S8 R40, gdesc[UR8], R40, gsb0 ;  /* 0x01200000082879f1 */ /* 0x000fe20008041028 */
[----:B------:R-:W-:Y:S01]  /*1810*/  UMOV UR8, UR6 ;  /* 0x0000000600087c82 */ /* 0x000fe20008000000 */
[----:B------:R-:W-:Y:S01]  /*1820*/  UMOV UR9, 0x80000020 ;  /* 0x8000002000097882 */ /* 0x000fe20000000000 */
[----:B------:R-:W-:Y:S02]  /*1830*/  WARPGROUP.DEPBAR.LE gsb0, 0x0 ;  /* 0x00008000000079c5 */ /* 0x000fe40000010000 */
[----:B------:R-:W-:-:S06]  /*1840*/  WARPGROUP.ARRIVE ;  /* 0x00000000000079c5 */ /* 0x000fcc0000000000 */
[----:B------:R-:W-:Y:S03]  /*1850*/  IGMMA.64x32x32.S8.S8 R24, gdesc[UR8], R24, gsb0 ;  /* 0x01200000081879f1 */ /* 0x000fe60008041018 */
[----:B------:R-:W-:Y:S02]  /*1860*/  WARPGROUP.DEPBAR.LE gsb0, 0x0 ;  /* 0x00008000000079c5 */ /* 0x000fe40000010000 */
[----:B------:R-:W-:Y:S05]  /*1870*/  @!P2 BRA `(.L_x_19) ;  /* 0x00000004001ca947 */ /* 0x000fea0003800000 */
[----:B------:R-:W-:Y:S01]  /*1880*/  UIADD3 UR5, UR41, 0x1, URZ ;  /* 0x0000000129057890 */ /* 0x000fe2000fffe03f */
[----:B01----:R-:W-:Y:S02]  /*1890*/  IMAD.U32 R0, RZ, RZ, UR44 ;  /* 0x0000002cff007e24 */ /* 0x003fe4000f8e00ff */
[----:B------:R-:W-:Y:S01]  /*18a0*/  IMAD.U32 R3, RZ, RZ, UR41 ;  /* 0x00000029ff037e24 */ /* 0x000fe2000f8e00ff */
[----:B------:R-:W-:-:S04]  /*18b0*/  UISETP.NE.AND UP0, UPT, UR5, 0x10, UPT ;  /* 0x000000100500788c */ /* 0x000fc8000bf05270 */
[----:B------:R-:W-:Y:S02]  /*18c0*/  USEL UR6, URZ, 0x1, UP0 ;  /* 0x000000013f067887 */ /* 0x000fe40008000000 */
[----:B------:R-:W-:Y:S02]  /*18d0*/  USEL UR5, UR5, URZ, UP0 ;  /* 0x0000003f05057287 */ /* 0x000fe40008000000 */
[----:B------:R-:W-:-:S06]  /*18e0*/  ULOP3.LUT UR6, UR40, UR6, URZ, 0x3c, !UPT ;  /* 0x0000000628067292 */ /* 0x000fcc000f8e3c3f */
[----:B------:R-:W-:-:S07]  /*18f0*/  IMAD.U32 R7, RZ, RZ, UR6 ;  /* 0x00000006ff077e24 */ /* 0x000fce000f8e00ff */
.L_x_26:
[----:B0-----:R-:W-:Y:S05]  /*1900*/  @!P0 BRA `(.L_x_20) ;  /* 0x0000000000048947 */ /* 0x001fea0003800000 */
[----:B------:R-:W-:Y:S01]  /*1910*/  BPT.TRAP 0x1 ;  /* 0x000000040000795c */ /* 0x000fe20000300000 */
.L_x_20:
[----:B------:R-:W0:Y:S01]  /*1920*/  S2UR UR7, SR_CgaCtaId ;  /* 0x00000000000779c3 */ /* 0x000e220000008800 */
[----:B------:R-:W-:Y:S01]  /*1930*/  UMOV UR6, 0x400 ;  /* 0x0000040000067882 */ /* 0x000fe20000000000 */
[----:B------:R-:W-:Y:S01]  /*1940*/  IMAD.U32 R5, RZ, RZ, UR5 ;  /* 0x00000005ff057e24 */ /* 0x000fe2000f8e00ff */
[----:B------:R-:W-:Y:S01]  /*1950*/  SHF.L.U32 R4, R7, 0x1f, RZ ;  /* 0x0000001f07047819 */ /* 0x000fe200000006ff */
[----:B0-----:R-:W-:-:S06]  /*1960*/  ULEA UR6, UR7, UR6, 0x18 ;  /* 0x0000000607067291 */ /* 0x001fcc000f8ec03f */
[----:B------:R-:W-:-:S04]  /*1970*/  IMAD.U32 R6, RZ, RZ, UR6 ;  /* 0x00000006ff067e24 */ /* 0x000fc8000f8e00ff */
[----:B------:R-:W-:-:S04]  /*1980*/  IMAD R5, R5, 0x8, R6 ;  /* 0x0000000805057824 */ /* 0x000fc800078e0206 */
[----:B------:R0:W1:Y:S01]  /*1990*/  SYNCS.PHASECHK.TRANS64.TRYWAIT P1, [R5+URZ], R4 ;  /* 0x00000004050075a7 */ /* 0x000062000802017f */
[----:B------:R-:W-:Y:S05]  /*19a0*/  @!P0 BRA `(.L_x_21) ;  /* 0x0000000000048947 */ /* 0x000fea0003800000 */
[----:B------:R-:W-:Y:S01]  /*19b0*/  BPT.TRAP 0x1 ;  /* 0x000000040000795c */ /* 0x000fe20000300000 */
.L_x_21:
[----:B-1----:R-:W-:Y:S05]  /*19c0*/  @P1 BRA `(.L_x_22) ;  /* 0x0000000000081947 */ /* 0x002fea0003800000 */
[----:B------:R-:W1:Y:S02]  /*19d0*/  SYNCS.PHASECHK.TRANS64.TRYWAIT P1, [R5+URZ], R4 ;  /* 0x00000004050075a7 */ /* 0x000e64000802017f */
[----:B-1----:R-:W-:Y:S05]  /*19e0*/  @!P1 BRA `(.L_x_23) ;  /* 0x0000004400289947 */ /* 0x002fea0003800000 */
.L_x_22:
[----:B------:R-:W-:Y:S01]  /*19f0*/  ULEA UR6, UR5, UR4, 0x7 ;  /* 0x0000000405067291 */ /* 0x000fe2000f8e383f */
[----:B------:R-:W-:Y:S01]  /*1a00*/  WARPGROUP.ARRIVE ;  /* 0x00000000000079c5 */ /* 0x000fe20000000000 */
[----:B------:R-:W-:Y:S01]  /*1a10*/  UIMAD UR7, UR5, 0x300, UR45 ;  /* 0x00000300050778a4 */ /* 0x000fe2000f8e022d */
[----:B------:R-:W-:Y:S01]  /*1a20*/  UMOV UR11, 0x80000020 ;  /* 0x80000020000b7882 */ /* 0x000fe20000000000 */
[----:B------:R-:W-:Y:S02]  /*1a30*/  UMOV UR9, 0x80000020 ;  /* 0x8000002000097882 */ /* 0x000fe40000000000 */
[----:B------:R-:W-:Y:S01]  /*1a40*/  UIADD3 UR12, UR7, 0x200, URZ ;  /* 0x00000200070c7890 */ /* 0x000fe2000fffe03f */
[----:B------:R-:W-:Y:S02]  /*1a50*/  UMOV UR10, UR6 ;  /* 0x00000006000a7c82 */ /* 0x000fe40008000000 */
[----:B------:R-:W-:Y:S02]  /*1a60*/  UMOV UR8, UR7 ;  /* 0x0000000700087c82 */ /* 0x000fe40008000000 */
[----:B------:R-:W-:Y:S01]  /*1a70*/  IGMMA.64x32x32.S8.S8 R40, gdesc[UR8], R40, gsb0 ;  /* 0x01200000082879f1 */ /* 0x000fe20008041028 */
[----:B------:R-:W-:Y:S01]  /*1a80*/  UMOV UR9, 0x80000020 ;  /* 0x8000002000097882 */ /* 0x000fe20000000000 */
[----:B------:R-:W-:Y:S01]  /*1a90*/  UMOV UR8, UR12 ;  /* 0x0000000c00087c82 */ /* 0x000fe20008000000 */
[----:B------:R-:W-:-:S02]  /*1aa0*/  WARPGROUP.DEPBAR.LE gsb0, 0x0 ;  /* 0x00008000000079c5 */ /* 0x000fc40000010000 */
[----:B------:R-:W-:-:S06]  /*1ab0*/  WARPGROUP.ARRIVE ;  /* 0x00000000000079c5 */ /* 0x000fcc0000000000 */
[----:B------:R-:W-:Y:S01]  /*1ac0*/  IGMMA.64x32x32.S8.S8 R24, gdesc[UR8], R24, gsb0 ;  /* 0x01200000081879f1 */ /* 0x000fe20008041018 */
        /* <DEDUP_REMOVED lines=15> */
[----:B------:R-:W-:Y:S01]  /*1bc0*/  BPT.TRAP 0x1 ;  /* 0x000000040000795c */ /* 0x000fe20000300000 */
.L_x_24:
[----:B01----:R-:W-:Y:S01]  /*1bd0*/  IMAD R4, R3, 0x8, R6 ;  /* 0x0000000803047824 */ /* 0x003fe200078e0206 */
[----:B------:R-:W-:-:S03]  /*1be0*/  ISETP.GT.U32.AND P1, PT, R18, 0x1, PT ;  /* 0x000000011200780c */ /* 0x000fc60003f24070 */
[----:B------:R-:W-:-:S05]  /*1bf0*/  VIADD R4, R4, 0x80 ;  /* 0x0000008004047836 */ /* 0x000fca0000000000 */
[----:B------:R-:W-:-:S04]  /*1c00*/  PRMT R4, RZ, 0x654, R4 ;  /* 0x00000654ff047816 */ /* 0x000fc80000000004 */
[----:B------:R0:W-:Y:S01]  /*1c10*/  SYNCS.ARRIVE.TRANS64.RED.A1T0 RZ, [R4+URZ], RZ ;  /* 0x000000ff04ff79a7 */ /* 0x0001e2000810043f */
[----:B------:R-:W-:Y:S05]  /*1c20*/  @P1 BRA `(.L_x_25) ;  /* 0x0000000000041947 */ /* 0x000fea0003800000 */
[----:B------:R-:W-:Y:S01]  /*1c30*/  BPT.TRAP 0x1 ;  /* 0x000000040000795c */ /* 0x000fe20000300000 */
.L_x_25:
[----:B------:R-:W-:Y:S01]  /*1c40*/  UIADD3 UR5, UR5, 0x1, URZ ;  /* 0x0000000105057890 */ /* 0x000fe2000fffe03f */
[C---:B------:R-:W-:Y:S01]  /*1c50*/  ISETP.GT.AND P2, PT, R0.reuse, 0x1, PT ;  /* 0x000000010000780c */ /* 0x040fe20003f44270 */
[----:B------:R-:W-:Y:S02]  /*1c60*/  VIADD R3, R3, 0x1 ;  /* 0x0000000103037836 */ /* 0x000fe40000000000 */
[----:B------:R-:W-:Y:S01]  /*1c70*/  UISETP.NE.AND UP0, UPT, UR5, 0x10, UPT ;  /* 0x000000100500788c */ /* 0x000fe2000bf05270 */
[----:B------:R-:W-:Y:S02]  /*1c80*/  VIADD R0, R0, 0xffffffff ;  /* 0xffffffff00007836 */ /* 0x000fe40000000000 */
[C---:B------:R-:W-:Y:S01]  /*1c90*/  ISETP.NE.AND P1, PT, R3.reuse, 0x10, PT ;  /* 0x000000100300780c */ /* 0x040fe20003f25270 */
[----:B------:R-:W-:Y:S02]  /*1ca0*/  USEL UR6, URZ, 0x1, UP0 ;  /* 0x000000013f067887 */ /* 0x000fe40008000000 */
[----:B------:R-:W-:Y:S01]  /*1cb0*/  USEL UR5, UR5, URZ, UP0 ;  /* 0x0000003f05057287 */ /* 0x000fe20008000000 */
[----:B------:R-:W-:-:S03]  /*1cc0*/  SEL R3, R3, RZ, P1 ;  /* 0x000000ff03037207 */ /* 0x000fc60000800000 */
[----:B------:R-:W-:Y:S01]  /*1cd0*/  LOP3.LUT R7, R7, UR6, RZ, 0x3c, !PT ;  /* 0x0000000607077c12 */ /* 0x000fe2000f8e3cff */
[----:B------:R-:W-:Y:S07]  /*1ce0*/  @P2 BRA `(.L_x_26) ;  /* 0xfffffffc00042947 */ /* 0x000fee000383ffff */
.L_x_19:
[----:B01----:R-:W0:Y:S02]  /*1cf0*/  LDC R0, c[0x0][0x28c] ;  /* 0x0000a300ff007b82 */ /* 0x003e240000000800 */
[----:B0-----:R-:W-:-:S13]  /*1d00*/  ISETP.GE.AND P1, PT, R0, 0x1, PT ;  /* 0x000000010000780c */ /* 0x001fda0003f26270 */
[----:B------:R-:W-:Y:S05]  /*1d10*/  @!P1 BRA `(.L_x_27) ;  /* 0x0000000000309947 */ /* 0x000fea0003800000 */
[----:B------:R-:W-:Y:S05]  /*1d20*/  @!P0 BRA `(.L_x_28) ;  /* 0x0000000000048947 */ /* 0x000fea0003800000 */
[----:B------:R-:W-:Y:S01]  /*1d30*/  BPT.TRAP 0x1 ;  /* 0x000000040000795c */ /* 0x000fe20000300000 */
.L_x_28:
[----:B------:R-:W-:Y:S01]  /*1d40*/  UIADD3 UR4, UR44, UR41, URZ ;  /* 0x000000292c047290 */ /* 0x000fe2000fffe03f */
[----:B------:R-:W-:-:S03]  /*1d50*/  ISETP.GT.U32.AND P0, PT, R18, 0x1, PT ;  /* 0x000000011200780c */ /* 0x000fc60003f04070 */
[----:B------:R-:W-:-:S04]  /*1d60*/  USHF.L.U32 UR4, UR4, 0x3, URZ ;  /* 0x0000000304047899 */ /* 0x000fc8000800063f */
[----:B------:R-:W-:-:S06]  /*1d70*/  ULOP3.LUT UR4, UR4, 0x78, URZ, 0xc0, !UPT ;  /* 0x0000007804047892 */ /* 0x000fcc000f8ec03f */
[----:B------:R-:W-:-:S05]  /*1d80*/  IMAD.U32 R3, RZ, RZ, UR4 ;  /* 0x00000004ff037e24 */ /* 0x000fca000f8e00ff */
[----:B------:R-:W-:-:S04]  /*1d90*/  IADD3 R0, R6, 0x80, R3 ;  /* 0x0000008006007810 */ /* 0x000fc80007ffe003 */
[----:B------:R-:W-:-:S04]  /*1da0*/  PRMT R0, RZ, 0x654, R0 ;  /* 0x00000654ff007816 */ /* 0x000fc80000000000 */
[----:B------:R0:W-:Y:S01]  /*1db0*/  SYNCS.ARRIVE.TRANS64.RED.A1T0 RZ, [R0+URZ], RZ ;  /* 0x000000ff00ff79a7 */ /* 0x0001e2000810043f */
[----:B------:R-:W-:Y:S05]  /*1dc0*/  @P0 BRA `(.L_x_27) ;  /* 0x0000000000040947 */ /* 0x000fea0003800000 */
[----:B------:R-:W-:Y:S01]  /*1dd0*/  BPT.TRAP 0x1 ;  /* 0x000000040000795c */ /* 0x000fe20000300000 */
.L_x_27:
[----:B------:R-:W-:Y:S01]  /*1de0*/  UIADD3 UR41, UR43, UR41, URZ ;  /* 0x000000292b297290 */ /* 0x000fe2000fffe03f */
[----:B------:R-:W-:Y:S01]  /*1df0*/  IMAD.SHL.U32 R12, R66, 0x20, RZ ;  /* 0x00000020420c7824 */ /* 0x000fe200078e00ff */
[----:B------:R-:W-:Y:S01]  /*1e00*/  ULDC UR5, c[0x0][0x288] ;  /* 0x0000a20000057ab9 */ /* 0x000fe20000000800 */
[----:B------:R-:W-:Y:S01]  /*1e10*/  IMAD R3, R65, 0xc0, RZ ;  /* 0x000000c041037824 */ /* 0x000fe200078e02ff */
[----:B------:R-:W-:Y:S01]  /*1e20*/  USHF.R.U32.HI UR4, URZ, 0x4, UR41 ;  /* 0x000000043f047899 */ /* 0x000fe20008011629 */
[----:B------:R-:W-:Y:S01]  /*1e30*/  SHF.R.S32.HI R68, RZ, 0x1f, R64 ;  /* 0x0000001fff447819 */ /* 0x000fe20000011440 */
[----:B------:R-:W-:Y:S01]  /*1e40*/  ULDC UR8, c[0x0][0x284] ;  /* 0x0000a10000087ab9 */ /* 0x000fe20000000800 */
[C---:B------:R-:W-:Y:S01]  /*1e50*/  ISETP.GE.AND P0, PT, R12.reuse, UR5, PT ;  /* 0x000000050c007c0c */ /* 0x040fe2000bf06270 */
[----:B------:R-:W-:Y:S01]  /*1e60*/  ULOP3.LUT UR4, UR4, 0x1, URZ, 0xc0, !UPT ;  /* 0x0000000104047892 */ /* 0x000fe2000f8ec03f */
[----:B------:R-:W-:Y:S01]  /*1e70*/  LOP3.LUT R14, R12, 0x6, R59, 0xf8, !PT ;  /* 0x000000060c0e7812 */ /* 0x000fe200078ef83b */
[----:B------:R-:W-:Y:S01]  /*1e80*/  UISETP.GT.U32.AND UP1, UPT, UR41, 0xf, UPT ;  /* 0x0000000f2900788c */ /* 0x000fe2000bf24070 */
[----:B------:R-:W-:Y:S01]  /*1e90*/  ISETP.GE.OR P0, PT, R3, UR8, P0 ;  /* 0x0000000803007c0c */ /* 0x000fe20008706670 */
[----:B------:R-:W-:Y:S01]  /*1ea0*/  UISETP.NE.U32.AND UP0, UPT, UR4, 0x1, UPT ;  /* 0x000000010400788c */ /* 0x000fe2000bf05070 */
[--C-:B------:R-:W-:Y:S01]  /*1eb0*/  SHF.R.S32.HI R15, RZ, 0x1f, R14.reuse ;  /* 0x0000001fff0f7819 */ /* 0x100fe2000001140e */
[----:B------:R-:W-:Y:S01]  /*1ec0*/  ULDC.64 UR6, c[0x0][0x5d0] ;  /* 0x0001740000067ab9 */ /* 0x000fe20000000a00 */
[----:B------:R-:W-:Y:S01]  /*1ed0*/  UISETP.LT.U32.AND UP1, UPT, UR43, 0x10, UP1 ;  /* 0x000000102b00788c */ /* 0x000fe20008f21070 */
[----:B------:R-:W-:Y:S01]  /*1ee0*/  IMAD R5, R68, UR6, RZ ;  /* 0x0000000644057c24 */ /* 0x000fe2000f8e02ff */
[----:B------:R-:W-:Y:S01]  /*1ef0*/  UISETP.GT.U32.AND UP0, UPT, UR43, 0xf, !UP0 ;  /* 0x0000000f2b00788c */ /* 0x000fe2000c704070 */
[----:B0-----:R-:W-:Y:S01]  /*1f00*/  IMAD.MOV.U32 R0, RZ, RZ, -0x1 ;  /* 0xffffffffff007424 */ /* 0x001fe200078e00ff */
[----:B------:R-:W-:Y:S01]  /*1f10*/  USEL UR5, URZ, 0x1, !UP1 ;  /* 0x000000013f057887 */ /* 0x000fe2000c800000 */
[C---:B------:R-:W-:Y:S01]  /*1f20*/  IMAD R7, R64.reuse, UR7, R5 ;  /* 0x0000000740077c24 */ /* 0x040fe2000f8e0205 */
[----:B------:R-:W-:Y:S01]  /*1f30*/  USEL UR4, URZ, 0x1, !UP0 ;  /* 0x000000013f047887 */ /* 0x000fe2000c000000 */
[----:B------:R-:W-:Y:S01]  /*1f40*/  IMAD.WIDE.U32 R4, R64, UR6, R14 ;  /* 0x0000000640047c25 */ /* 0x000fe2000f8e000e */
[----:B------:R-:W-:-:S02]  /*1f50*/  ULOP3.LUT UR41, UR41, 0xf, URZ, 0xc0, !UPT ;  /* 0x0000000f29297892 */ /* 0x000fc4000f8ec03f */
[----:B------:R-:W-:Y:S01]  /*1f60*/  ULOP3.LUT UR40, UR4, UR40, UR5, 0x96, !UPT ;  /* 0x0000002804287292 */ /* 0x000fe2000f8e9605 */
[----:B------:R-:W-:Y:S01]  /*1f70*/  IMAD.IADD R5, R5, 0x1, R7 ;  /* 0x0000000105057824 */ /* 0x000fe200078e0207 */
[----:B------:R-:W-:Y:S10]  /*1f80*/  @P0 BRA `(.L_x_29) ;  /* 0x0000001c00000947 */ /* 0x000ff40003800000 */
[----:B------:R-:W0:Y:S01]  /*1f90*/  LDC.64 R20, c[0x0][0x5c8] ;  /* 0x00017200ff147b82 */ /* 0x000e220000000a00 */
[----:B------:R-:W-:Y:S01]  /*1fa0*/  IMAD.WIDE R66, R65, 0xc0, R22 ;  /* 0x000000c041427825 */ /* 0x000fe200078e0216 */
[----:B------:R-:W-:Y:S01]  /*1fb0*/  ULDC.64 UR4, c[0x0][0x5c0] ;  /* 0x0001700000047ab9 */ /* 0x000fe20000000a00 */
[----:B------:R-:W-:Y:S02]  /*1fc0*/  BSSY B0, `(.L_x_29) ;  /* 0x00001bc000007945 */ /* 0x000fe40003800000 */
[----:B------:R-:W-:Y:S02]  /*1fd0*/  IMAD.IADD R76, R62, 0x1, -R3 ;  /* 0x000000013e4c7824 */ /* 0x000fe400078e0a03 */
[----:B------:R-:W-:Y:S02]  /*1fe0*/  IMAD.IADD R77, R57, 0x1, -R12 ;  /* 0x00000001394d7824 */ /* 0x000fe400078e0a0c */
[-C--:B0-----:R-:W-:Y:S01]  /*1ff0*/  IMAD R6, R67, R20.reuse, RZ ;  /* 0x0000001443067224 */ /* 0x081fe200078e02ff */
[----:B------:R-:W-:Y:S01]  /*2000*/  SHF.L.U64.HI R13, R20, 0x3, R21 ;  /* 0x00000003140d7819 */ /* 0x000fe20000010215 */
[----:B------:R-:W-:-:S04]  /*2010*/  IMAD.WIDE.U32 R4, R66, R20, R4 ;  /* 0x0000001442047225 */ /* 0x000fc800078e0004 */
[----:B------:R-:W-:Y:S01]  /*2020*/  IMAD R7, R66, R21, R6 ;  /* 0x0000001542077224 */ /* 0x000fe200078e0206 */
[----:B------:R-:W-:-:S03]  /*2030*/  IADD3 R10, P0, R4, UR4, RZ ;  /* 0x00000004040a7c10 */ /* 0x000fc6000ff1e0ff */
[----:B------:R-:W-:Y:S01]  /*2040*/  IMAD.IADD R7, R5, 0x1, R7 ;  /* 0x0000000105077824 */ /* 0x000fe200078e0207 */
[C---:B------:R-:W-:Y:S01]  /*2050*/  LEA R6, P2, R20.reuse, R10, 0x7 ;  /* 0x0000000a14067211 */ /* 0x040fe200078438ff */
[----:B------:R-:W-:-:S03]  /*2060*/  IMAD.SHL.U32 R5, R20, 0x8, RZ ;  /* 0x0000000814057824 */ /* 0x000fc600078e00ff */
[----:B------:R-:W-:Y:S02]  /*2070*/  IADD3.X R11, R7, UR5, RZ, P0, !PT ;  /* 0x00000005070b7c10 */ /* 0x000fe400087fe4ff */
[----:B-----5:R-:W-:Y:S02]  /*2080*/  ISETP.NE.AND P0, PT, R56, RZ, PT ;  /* 0x000000ff3800720c */ /* 0x020fe40003f05270 */
[----:B------:R-:W-:Y:S02]  /*2090*/  LEA.HI.X R7, R20, R11, R21, 0x7, P2 ;  /* 0x0000000b14077211 */ /* 0x000fe400010f3c15 */
[C---:B------:R-:W-:Y:S02]  /*20a0*/  IADD3 R8, P1, R5.reuse, R10, RZ ;  /* 0x0000000a05087210 */ /* 0x040fe40007f3e0ff */
[----:B------:R-:W-:-:S03]  /*20b0*/  IADD3 R4, P2, R5, R6, RZ ;  /* 0x0000000605047210 */ /* 0x000fc60007f5e0ff */
[C---:B------:R-:W-:Y:S02]  /*20c0*/  IMAD.X R9, R13.reuse, 0x1, R11, P1 ;  /* 0x000000010d097824 */ /* 0x040fe400008e060b */
[----:B------:R-:W-:Y:S02]  /*20d0*/  IMAD.X R5, R13, 0x1, R7, P2 ;  /* 0x000000010d057824 */ /* 0x000fe400010e0607 */
[----:B------:R-:W-:Y:S06]  /*20e0*/  @!P0 BRA `(.L_x_30) ;  /* 0x0000001400148947 */ /* 0x000fec0003800000 */
[----:B------:R-:W0:Y:S01]  /*20f0*/  LDC.64 R74, c[0x0][0x5b0] ;  /* 0x00016c00ff4a7b82 */ /* 0x000e220000000a00 */
[----:B------:R-:W-:Y:S01]  /*2100*/  ULDC.64 UR4, c[0x0][0x5b8] ;  /* 0x00016e0000047ab9 */ /* 0x000fe20000000a00 */
[----:B------:R-:W-:Y:S01]  /*2110*/  ISETP.GE.AND P0, PT, R76, 0x1, PT ;  /* 0x000000014c00780c */ /* 0x000fe20003f06270 */
[----:B------:R-:W-:Y:S01]  /*2120*/  IMAD R3, R68, UR4, RZ ;  /* 0x0000000444037c24 */ /* 0x000fe2000f8e02ff */
[----:B------:R-:W-:Y:S01]  /*2130*/  BSSY B1, `(.L_x_31) ;  /* 0x0000010000017945 */ /* 0x000fe20003800000 */
[C---:B------:R-:W-:Y:S01]  /*2140*/  IMAD.WIDE.U32 R68, R64.reuse, UR4, R14 ;  /* 0x0000000440447c25 */ /* 0x040fe2000f8e000e */
[----:B------:R-:W-:Y:S02]  /*2150*/  ISETP.LT.OR P3, PT, R77, 0x1, !P0 ;  /* 0x000000014d00780c */ /* 0x000fe40004761670 */
[----:B------:R-:W1:Y:S01]  /*2160*/  LDC.64 R12, c[0x0][0x5a8] ;  /* 0x00016a00ff0c7b82 */ /* 0x000e620000000a00 */
[----:B------:R-:W-:Y:S02]  /*2170*/  IMAD R3, R64, UR5, R3 ;  /* 0x0000000540037c24 */ /* 0x000fe4000f8e0203 */
[----:B------:R-:W-:-:S02]  /*2180*/  IMAD.MOV.U32 R14, RZ, RZ, R68 ;  /* 0x000000ffff0e7224 */ /* 0x000fc400078e0044 */
[----:B------:R-:W-:Y:S02]  /*2190*/  IMAD.IADD R15, R69, 0x1, R3 ;  /* 0x00000001450f7824 */ /* 0x000fe400078e0203 */
[-C--:B0-----:R-:W-:Y:S01]  /*21a0*/  IMAD R3, R67, R74.reuse, RZ ;  /* 0x0000004a43037224 */ /* 0x081fe200078e02ff */
[----:B------:R-:W-:Y:S01]  /*21b0*/  SHF.L.U64.HI R65, R74, 0x3, R75 ;  /* 0x000000034a417819 */ /* 0x000fe2000001024b */
[----:B------:R-:W-:-:S04]  /*21c0*/  IMAD.WIDE.U32 R20, R66, R74, R14 ;  /* 0x0000004a42147225 */ /* 0x000fc800078e000e */
[----:B------:R-:W-:Y:S01]  /*21d0*/  IMAD R73, R66, R75, R3 ;  /* 0x0000004b42497224 */ /* 0x000fe200078e0203 */
[----:B-1----:R-:W-:Y:S01]  /*21e0*/  IADD3 R70, P1, R20, R12, RZ ;  /* 0x0000000c14467210 */ /* 0x002fe20007f3e0ff */
[----:B------:R-:W-:-:S03]  /*21f0*/  IMAD.SHL.U32 R64, R74, 0x8, RZ ;  /* 0x000000084a407824 */ /* 0x000fc600078e00ff */
[----:B------:R-:W-:Y:S01]  /*2200*/  IADD3.X R71, R13, R21, R73, P1, !PT ;  /* 0x000000150d477210 */ /* 0x000fe20000ffe449 */
[----:B------:R-:W-:Y:S08]  /*2210*/  @P3 BRA `(.L_x_32) ;  /* 0x0000000000043947 */ /* 0x000ff00003800000 */
[----:B------:R0:W5:Y:S02]  /*2220*/  LDG.E.U8 R63, desc[UR38][R70.64] ;  /* 0x00000026463f7981 */ /* 0x000164000c1e1100 */
.L_x_32:
[----:B------:R-:W-:Y:S05]  /*2230*/  BSYNC B1 ;  /* 0x0000000000017941 */ /* 0x000fea0003800000 */
.L_x_31:
[----:B-----5:R-:W-:Y:S01]  /*2240*/  LOP3.LUT R3, R63, 0xffff, RZ, 0xc0, !PT ;  /* 0x0000ffff3f037812 */ /* 0x020fe200078ec0ff */
[----:B------:R-:W-:Y:S01]  /*2250*/  IMAD.WIDE.U32 R20, R66, R74, R64 ;  /* 0x0000004a42147225 */ /* 0x000fe200078e0040 */
[----:B------:R-:W-:Y:S01]  /*2260*/  ISETP.LT.OR P4, PT, R77, 0x2, !P0 ;  /* 0x000000024d00780c */ /* 0x000fe20004781670 */
[----:B------:R-:W-:Y:S01]  /*2270*/  BSSY B1, `(.L_x_33) ;  /* 0x000000e000017945 */ /* 0x000fe20003800000 */
[----:B------:R-:W-:Y:S01]  /*2280*/  PRMT R3, R3, 0x8880, RZ ;  /* 0x0000888003037816 */ /* 0x000fe200000000ff */
[----:B------:R-:W-:Y:S01]  /*2290*/  IMAD.IADD R21, R73, 0x1, R21 ;  /* 0x0000000149157824 */ /* 0x000fe200078e0215 */
[----:B------:R-:W-:Y:S02]  /*22a0*/  IADD3 R20, P2, P5, R68, R12, R20 ;  /* 0x0000000c44147210 */ /* 0x000fe40007d5e014 */
[----:B------:R-:W-:Y:S01]  /*22b0*/  ISETP.GE.AND P1, PT, R76, 0x9, PT ;  /* 0x000000094c00780c */ /* 0x000fe20003f26270 */
[----:B------:R-:W-:Y:S01]  /*22c0*/  IMAD R72, R3, R56, RZ ;  /* 0x0000003803487224 */ /* 0x000fe200078e02ff */
[----:B------:R-:W-:-:S02]  /*22d0*/  IADD3.X R21, R15, R13, R21, P2, P5 ;  /* 0x0000000d0f157210 */ /* 0x000fc400017ea415 */
[----:B------:R-:W-:Y:S01]  /*22e0*/  ISETP.LT.OR P2, PT, R77, 0x1, !P1 ;  /* 0x000000014d00780c */ /* 0x000fe20004f41670 */
[----:B------:R-:W-:-:S05]  /*22f0*/  @!P3 IMAD R3, R40, R19, R72 ;  /* 0x000000132803b224 */ /* 0x000fca00078e0248 */
[----:B------:R1:W-:Y:S01]  /*2300*/  @!P3 STG.E.U8 desc[UR38][R10.64], R3 ;  /* 0x000000030a00b986 */ /* 0x0003e2000c101126 */
[----:B------:R-:W-:Y:S06]  /*2310*/  @P4 BRA `(.L_x_34) ;  /* 0x00000000000c4947 */ /* 0x000fec0003800000 */
[----:B------:R-:W1:Y:S02]  /*2320*/  LDG.E.U8 R63, desc[UR38][R70.64+0x1] ;  /* 0x00000126463f7981 */ /* 0x000e64000c1e1100 */
[----:B-1----:R-:W-:-:S05]  /*2330*/  PRMT R3, R63, 0x8880, RZ ;  /* 0x000088803f037816 */ /* 0x002fca00000000ff */
[----:B------:R-:W-:-:S07]  /*2340*/  IMAD R72, R3, R56, RZ ;  /* 0x0000003803487224 */ /* 0x000fce00078e02ff */
.L_x_34:
[----:B------:R-:W-:Y:S05]  /*2350*/  BSYNC B1 ;  /* 0x0000000000017941 */ /* 0x000fea0003800000 */
.L_x_33:
[----:B------:R-:W-:Y:S01]  /*2360*/  @!P4 IMAD R41, R41, R19, R72 ;  /* 0x000000132929c224 */ /* 0x000fe200078e0248 */
[----:B------:R-:W-:Y:S04]  /*2370*/  BSSY B1, `(.L_x_35) ;  /* 0x0000006000017945 */ /* 0x000fe80003800000 */
[----:B------:R2:W-:Y:S01]  /*2380*/  @!P4 STG.E.U8 desc[UR38][R10.64+0x1], R41 ;  /* 0x000001290a00c986 */ /* 0x0005e2000c101126 */
[----:B------:R-:W-:Y:S05]  /*2390*/  @P2 BRA `(.L_x_36) ;  /* 0x00000000000c2947 */ /* 0x000fea0003800000 */
[----:B------:R-:W1:Y:S02]  /*23a0*/  LDG.E.U8 R63, desc[UR38][R20.64] ;  /* 0x00000026143f7981 */ /* 0x000e64000c1e1100 */
[----:B-1----:R-:W-:-:S05]  /*23b0*/  PRMT R3, R63, 0x8880, RZ ;  /* 0x000088803f037816 */ /* 0x002fca00000000ff */
[----:B------:R-:W-:-:S07]  /*23c0*/  IMAD R72, R3, R56, RZ ;  /* 0x0000003803487224 */ /* 0x000fce00078e02ff */
.L_x_36:
[----:B------:R-:W-:Y:S05]  /*23d0*/  BSYNC B1 ;  /* 0x0000000000017941 */ /* 0x000fea0003800000 */
.L_x_35:
[C---:B------:R-:W-:Y:S01]  /*23e0*/  ISETP.LT.OR P4, PT, R77.reuse, 0x2, !P1 ;  /* 0x000000024d00780c */ /* 0x040fe20004f81670 */
[----:B-1----:R-:W-:Y:S01]  /*23f0*/  @!P2 IMAD R3, R42, R19, R72 ;  /* 0x000000132a03a224 */ /* 0x002fe200078e0248 */
[----:B------:R-:W-:Y:S01]  /*2400*/  BSSY B1, `(.L_x_37) ;  /* 0x0000009000017945 */ /* 0x000fe20003800000 */
[C---:B------:R-:W-:Y:S02]  /*2410*/  ISETP.LT.OR P3, PT, R77.reuse, 0x9, !P0 ;  /* 0x000000094d00780c */ /* 0x040fe40004761670 */
[C---:B------:R-:W-:Y:S01]  /*2420*/  ISETP.LT.OR P5, PT, R77.reuse, 0xa, !P0 ;  /* 0x0000000a4d00780c */ /* 0x040fe200047a1670 */
[----:B------:R1:W-:Y:S01]  /*2430*/  @!P2 STG.E.U8 desc[UR38][R8.64], R3 ;  /* 0x000000030800a986 */ /* 0x0003e2000c101126 */
[----:B------:R-:W-:-:S06]  /*2440*/  ISETP.LT.OR P2, PT, R77, 0x9, !P1 ;  /* 0x000000094d00780c */ /* 0x000fcc0004f41670 */
[----:B------:R-:W-:Y:S07]  /*2450*/  @P4 BRA `(.L_x_38) ;  /* 0x00000000000c4947 */ /* 0x000fee0003800000 */
[----:B------:R-:W1:Y:S02]  /*2460*/  LDG.E.U8 R63, desc[UR38][R20.64+0x1] ;  /* 0x00000126143f7981 */ /* 0x000e64000c1e1100 */
[----:B-1----:R-:W-:-:S05]  /*2470*/  PRMT R3, R63, 0x8880, RZ ;  /* 0x000088803f037816 */ /* 0x002fca00000000ff */
[----:B------:R-:W-:-:S07]  /*2480*/  IMAD R72, R3, R56, RZ ;  /* 0x0000003803487224 */ /* 0x000fce00078e02ff */
.L_x_38:
[----:B------:R-:W-:Y:S05]  /*2490*/  BSYNC B1 ;  /* 0x0000000000017941 */ /* 0x000fea0003800000 */
.L_x_37:
[----:B------:R-:W-:Y:S01]  /*24a0*/  @!P4 IMAD R43, R43, R19, R72 ;  /* 0x000000132b2bc224 */ /* 0x000fe200078e0248 */
[----:B------:R-:W-:Y:S04]  /*24b0*/  BSSY B1, `(.L_x_39) ;  /* 0x0000006000017945 */ /* 0x000fe80003800000 */
[----:B------:R3:W-:Y:S01]  /*24c0*/  @!P4 STG.E.U8 desc[UR38][R8.64+0x1], R43 ;  /* 0x0000012b0800c986 */ /* 0x0007e2000c101126 */
[----:B------:R-:W-:Y:S05]  /*24d0*/  @P3 BRA `(.L_x_40) ;  /* 0x00000000000c3947 */ /* 0x000fea0003800000 */
[----:B------:R-:W1:Y:S02]  /*24e0*/  LDG.E.U8 R63, desc[UR38][R70.64+0x8] ;  /* 0x00000826463f7981 */ /* 0x000e64000c1e1100 */
[----:B-1----:R-:W-:-:S05]  /*24f0*/  PRMT R3, R63, 0x8880, RZ ;  /* 0x000088803f037816 */ /* 0x002fca00000000ff */
[----:B------:R-:W-:-:S07]  /*2500*/  IMAD R72, R3, R56, RZ ;  /* 0x0000003803487224 */ /* 0x000fce00078e02ff */
.L_x_40:
[----:B------:R-:W-:Y:S05]  /*2510*/  BSYNC B1 ;  /* 0x0000000000017941 */ /* 0x000fea0003800000 */
.L_x_39:
[----:B-1----:R-:W-:Y:S01]  /*2520*/  @!P3 IMAD R3, R44, R19, R72 ;  /* 0x000000132c03b224 */ /* 0x002fe200078e0248 */
[----:B------:R-:W-:Y:S04]  /*2530*/  BSSY B1, `(.L_x_41) ;  /* 0x0000006000017945 */ /* 0x000fe80003800000 */
[----:B------:R1:W-:Y:S01]  /*2540*/  @!P3 STG.E.U8 desc[UR38][R10.64+0x8], R3 ;  /* 0x000008030a00b986 */ /* 0x0003e2000c101126 */
[----:B------:R-:W-:Y:S05]  /*2550*/  @P5 BRA `(.L_x_42) ;  /* 0x00000000000c5947 */ /* 0x000fea0003800000 */
[----:B------:R-:W1:Y:S02]  /*2560*/  LDG.E.U8 R63, desc[UR38][R70.64+0x9] ;  /* 0x00000926463f7981 */ /* 0x000e64000c1e1100 */
[----:B-1----:R-:W-:-:S05]  /*2570*/  PRMT R3, R63, 0x8880, RZ ;  /* 0x000088803f037816 */ /* 0x002fca00000000ff */
[----:B------:R-:W-:-:S07]  /*2580*/  IMAD R72, R3, R56, RZ ;  /* 0x0000003803487224 */ /* 0x000fce00078e02ff */
.L_x_42:
[----:B------:R-:W-:Y:S05]  /*2590*/  BSYNC B1 ;  /* 0x0000000000017941 */ /* 0x000fea0003800000 */
.L_x_41:
[----:B------:R-:W-:Y:S01]  /*25a0*/  @!P5 IMAD R45, R45, R19, R72 ;  /* 0x000000132d2dd224 */ /* 0x000fe200078e0248 */
[----:B------:R-:W-:Y:S04]  /*25b0*/  BSSY B1, `(.L_x_43) ;  /* 0x0000006000017945 */ /* 0x000fe80003800000 */
[----:B------:R4:W-:Y:S01]  /*25c0*/  @!P5 STG.E.U8 desc[UR38][R10.64+0x9], R45 ;  /* 0x0000092d0a00d986 */ /* 0x0009e2000c101126 */
[----:B------:R-:W-:Y:S05]  /*25d0*/  @P2 BRA `(.L_x_44) ;  /* 0x00000000000c2947 */ /* 0x000fea0003800000 */
[----:B------:R-:W1:Y:S02]  /*25e0*/  LDG.E.U8 R63, desc[UR38][R20.64+0x8] ;  /* 0x00000826143f7981 */ /* 0x000e64000c1e1100 */
[----:B-1----:R-:W-:-:S05]  /*25f0*/  PRMT R3, R63, 0x8880, RZ ;  /* 0x000088803f037816 */ /* 0x002fca00000000ff */
[----:B------:R-:W-:-:S07]  /*2600*/  IMAD R72, R3, R56, RZ ;  /* 0x0000003803487224 */ /* 0x000fce00078e02ff */
.L_x_44:
[----:B------:R-:W-:Y:S05]  /*2610*/  BSYNC B1 ;  /* 0x0000000000017941 */ /* 0x000fea0003800000 */
.L_x_43:
        /* <DEDUP_REMOVED lines=11> */
.L_x_46:
[----:B------:R-:W-:Y:S05]  /*26d0*/  BSYNC B1 ;  /* 0x0000000000017941 */ /* 0x000fea0003800000 */
.L_x_45:
[----:B------:R-:W-:Y:S01]  /*26e0*/  @!P4 IMAD R47, R47, R19, R72 ;  /* 0x000000132f2fc224 */ /* 0x000fe200078e0248 */
[----:B------:R-:W-:Y:S04]  /*26f0*/  BSSY B1, `(.L_x_47) ;  /* 0x0000006000017945 */ /* 0x000fe80003800000 */
[----:B------:R0:W-:Y:S01]  /*2700*/  @!P4 STG.E.U8 desc[UR38][R8.64+0x9], R47 ;  /* 0x0000092f0800c986 */ /* 0x0001e2000c101126 */
[----:B------:R-:W-:Y:S05]  /*2710*/  @P3 BRA `(.L_x_48) ;  /* 0x00000000000c3947 */ /* 0x000fea0003800000 */
[----:B------:R-:W1:Y:S02]  /*2720*/  LDG.E.U8 R63, desc[UR38][R70.64+0x10] ;  /* 0x00001026463f7981 */ /* 0x000e64000c1e1100 */
[----:B-1----:R-:W-:-:S05]  /*2730*/  PRMT R3, R63, 0x8880, RZ ;  /* 0x000088803f037816 */ /* 0x002fca00000000ff */
[----:B------:R-:W-:-:S07]  /*2740*/  IMAD R72, R3, R56, RZ ;  /* 0x0000003803487224 */ /* 0x000fce00078e02ff */
.L_x_48:
[----:B------:R-:W-:Y:S05]  /*2750*/  BSYNC B1 ;  /* 0x0000000000017941 */ /* 0x000fea0003800000 */
.L_x_47:
[----:B-1----:R-:W-:Y:S01]  /*2760*/  @!P3 IMAD R3, R48, R19, R72 ;  /* 0x000000133003b224 */ /* 0x002fe200078e0248 */
[----:B------:R-:W-:Y:S04]  /*2770*/  BSSY B1, `(.L_x_49) ;  /* 0x0000006000017945 */ /* 0x000fe80003800000 */
[----:B------:R1:W-:Y:S01]  /*2780*/  @!P3 STG.E.U8 desc[UR38][R10.64+0x10], R3 ;  /* 0x000010030a00b986 */ /* 0x0003e2000c101126 */
[----:B------:R-:W-:Y:S05]  /*2790*/  @P5 BRA `(.L_x_50) ;  /* 0x00000000000c5947 */ /* 0x000fea0003800000 */
[----:B------:R-:W1:Y:S02]  /*27a0*/  LDG.E.U8 R63, desc[UR38][R70.64+0x11] ;  /* 0x00001126463f7981 */ /* 0x000e64000c1e1100 */
[----:B-1----:R-:W-:-:S05]  /*27b0*/  PRMT R3, R63, 0x8880, RZ ;  /* 0x000088803f037816 */ /* 0x002fca00000000ff */
[----:B------:R-:W-:-:S07]  /*27c0*/  IMAD R72, R3, R56, RZ ;  /* 0x0000003803487224 */ /* 0x000fce00078e02ff */
.L_x_50:
[----:B------:R-:W-:Y:S05]  /*27d0*/  BSYNC B1 ;  /* 0x0000000000017941 */ /* 0x000fea0003800000 */
.L_x_49:
[----:B------:R-:W-:Y:S01]  /*27e0*/  @!P5 IMAD R49, R49, R19, R72 ;  /* 0x000000133131d224 */ /* 0x000fe200078e0248 */
[----:B------:R-:W-:Y:S04]  /*27f0*/  BSSY B1, `(.L_x_51) ;  /* 0x0000006000017945 */ /* 0x000fe80003800000 */
[----:B------:R0:W-:Y:S01]  /*2800*/  @!P5 STG.E.U8 desc[UR38][R10.64+0x11], R49 ;  /* 0x000011310a00d986 */ /* 0x0001e2000c101126 */
[----:B------:R-:W-:Y:S05]  /*2810*/  @P2 BRA `(.L_x_52) ;  /* 0x00000000000c2947 */ /* 0x000fea0003800000 */
[----:B------:R-:W1:Y:S02]  /*2820*/  LDG.E.U8 R63, desc[UR38][R20.64+0x10] ;  /* 0x00001026143f7981 */ /* 0x000e64000c1e1100 */
[----:B-1----:R-:W-:-:S05]  /*2830*/  PRMT R3, R63, 0x8880, RZ ;  /* 0x000088803f037816 */ /* 0x002fca00000000ff */
[----:B------:R-:W-:-:S07]  /*2840*/  IMAD R72, R3, R56, RZ ;  /* 0x0000003803487224 */ /* 0x000fce00078e02ff */
.L_x_52:
[----:B------:R-:W-:Y:S05]  /*2850*/  BSYNC B1 ;  /* 0x0000000000017941 */ /* 0x000fea0003800000 */
.L_x_51:
[C---:B------:R-:W-:Y:S01]  /*2860*/  ISETP.LT.OR P4, PT, R77.reuse, 0x12, !P1 ;  /* 0x000000124d00780c */ /* 0x040fe20004f81670 */
[----:B-1----:R-:W-:Y:S01]  /*2870*/  @!P2 IMAD R3, R50, R19, R72 ;  /* 0x000000133203a224 */ /* 0x002fe200078e0248 */
[----:B------:R-:W-:Y:S01]  /*2880*/  BSSY B1, `(.L_x_53) ;  /* 0x000000b000017945 */ /* 0x000fe20003800000 */
[C---:B------:R-:W-:Y:S02]  /*2890*/  ISETP.LT.OR P3, PT, R77.reuse, 0x19, !P0 ;  /* 0x000000194d00780c */ /* 0x040fe40004761670 */
[----:B---3--:R-:W-:Y:S01]  /*28a0*/  IADD3 R43, P5, R66, 0x80, RZ ;  /* 0x00000080422b7810 */ /* 0x008fe20007fbe0ff */
[----:B------:R1:W-:Y:S01]  /*28b0*/  @!P2 STG.E.U8 desc[UR38][R8.64+0x10], R3 ;  /* 0x000010030800a986 */ /* 0x0003e2000c101126 */
[C---:B------:R-:W-:Y:S02]  /*28c0*/  ISETP.LT.OR P2, PT, R77.reuse, 0x19, !P1 ;  /* 0x000000194d00780c */ /* 0x040fe40004f41670 */
[C---:B------:R-:W-:Y:S02]  /*28d0*/  ISETP.LT.OR P0, PT, R77.reuse, 0x1a, !P0 ;  /* 0x0000001a4d00780c */ /* 0x040fe40004701670 */
[----:B------:R-:W-:-:S02]  /*28e0*/  ISETP.LT.OR P1, PT, R77, 0x1a, !P1 ;  /* 0x0000001a4d00780c */ /* 0x000fc40004f21670 */
[----:B------:R-:W-:Y:S11]  /*28f0*/  @P4 BRA `(.L_x_54) ;  /* 0x00000000000c4947 */ /* 0x000ff60003800000 */
[----:B------:R-:W1:Y:S02]  /*2900*/  LDG.E.U8 R63, desc[UR38][R20.64+0x11] ;  /* 0x00001126143f7981 */ /* 0x000e64000c1e1100 */
[----:B-1----:R-:W-:-:S05]  /*2910*/  PRMT R3, R63, 0x8880, RZ ;  /* 0x000088803f037816 */ /* 0x002fca00000000ff */
[----:B------:R-:W-:-:S07]  /*2920*/  IMAD R72, R3, R56, RZ ;  /* 0x0000003803487224 */ /* 0x000fce00078e02ff */
.L_x_54:
[----:B------:R-:W-:Y:S05]  /*2930*/  BSYNC B1 ;  /* 0x0000000000017941 */ /* 0x000fea0003800000 */
.L_x_53:
[----:B------:R-:W-:Y:S01]  /*2940*/  @!P4 IMAD R51, R51, R19, R72 ;  /* 0x000000133333c224 */ /* 0x000fe200078e0248 */
[----:B------:R-:W-:Y:S04]  /*2950*/  BSSY B1, `(.L_x_55) ;  /* 0x0000006000017945 */ /* 0x000fe80003800000 */
[----:B------:R3:W-:Y:S01]  /*2960*/  @!P4 STG.E.U8 desc[UR38][R8.64+0x11], R51 ;  /* 0x000011330800c986 */ /* 0x0007e2000c101126 */
[----:B------:R-:W-:Y:S05]  /*2970*/  @P3 BRA `(.L_x_56) ;  /* 0x00000000000c3947 */ /* 0x000fea0003800000 */
[----:B------:R-:W1:Y:S02]  /*2980*/  LDG.E.U8 R63, desc[UR38][R70.64+0x18] ;  /* 0x00001826463f7981 */ /* 0x000e64000c1e1100 */
[----:B-1----:R-:W-:-:S05]  /*2990*/  PRMT R3, R63, 0x8880, RZ ;  /* 0x000088803f037816 */ /* 0x002fca00000000ff */
[----:B------:R-:W-:-:S07]  /*29a0*/  IMAD R72, R3, R56, RZ ;  /* 0x0000003803487224 */ /* 0x000fce00078e02ff */
.L_x_56:
[----:B------:R-:W-:Y:S05]  /*29b0*/  BSYNC B1 ;  /* 0x0000000000017941 */ /* 0x000fea0003800000 */
.L_x_55:
[----:B-1----:R-:W-:Y:S01]  /*29c0*/  @!P3 IMAD R3, R52, R19, R72 ;  /* 0x000000133403b224 */ /* 0x002fe200078e0248 */
[----:B------:R-:W-:Y:S01]  /*29d0*/  BSSY B1, `(.L_x_57) ;  /* 0x0000007000017945 */ /* 0x000fe20003800000 */
[----:B------:R-:W-:-:S03]  /*29e0*/  IMAD.X R67, RZ, RZ, R67, P5 ;  /* 0x000000ffff437224 */ /* 0x000fc600028e0643 */
[----:B------:R1:W-:Y:S01]  /*29f0*/  @!P3 STG.E.U8 desc[UR38][R10.64+0x18], R3 ;  /* 0x000018030a00b986 */ /* 0x0003e2000c101126 */
[----:B------:R-:W-:Y:S05]  /*2a00*/  @P0 BRA `(.L_x_58) ;  /* 0x00000000000c0947 */ /* 0x000fea0003800000 */
[----:B------:R-:W1:Y:S02]  /*2a10*/  LDG.E.U8 R63, desc[UR38][R70.64+0x19] ;  /* 0x00001926463f7981 */ /* 0x000e64000c1e1100 */
[----:B-1----:R-:W-:-:S05]  /*2a20*/  PRMT R3, R63, 0x8880, RZ ;  /* 0x000088803f037816 */ /* 0x002fca00000000ff */
[----:B------:R-:W-:-:S07]  /*2a30*/  IMAD R72, R3, R56, RZ ;  /* 0x0000003803487224 */ /* 0x000fce00078e02ff */
.L_x_58:
[----:B------:R-:W-:Y:S05]  /*2a40*/  BSYNC B1 ;  /* 0x0000000000017941 */ /* 0x000fea0003800000 */
.L_x_57:
[----:B------:R-:W-:Y:S01]  /*2a50*/  @!P0 IMAD R53, R53, R19, R72 ;  /* 0x0000001335358224 */ /* 0x000fe200078e0248 */
[----:B------:R-:W-:Y:S01]  /*2a60*/  BSSY B1, `(.L_x_59) ;  /* 0x0000007000017945 */ /* 0x000fe20003800000 */
[----:B------:R-:W-:-:S03]  /*2a70*/  IMAD R40, R67, R74, RZ ;  /* 0x0000004a43287224 */ /* 0x000fc600078e02ff */
[----:B------:R0:W-:Y:S01]  /*2a80*/  @!P0 STG.E.U8 desc[UR38][R10.64+0x19], R53 ;  /* 0x000019350a008986 */ /* 0x0001e2000c101126 */
[----:B------:R-:W-:Y:S05]  /*2a90*/  @P2 BRA `(.L_x_60) ;  /* 0x00000000000c2947 */ /* 0x000fea0003800000 */
[----:B------:R-:W1:Y:S02]  /*2aa0*/  LDG.E.U8 R63, desc[UR38][R20.64+0x18] ;  /* 0x00001826143f7981 */ /* 0x000e64000c1e1100 */
[----:B-1----:R-:W-:-:S05]  /*2ab0*/  PRMT R3, R63, 0x8880, RZ ;  /* 0x000088803f037816 */ /* 0x002fca00000000ff */
[----:B------:R-:W-:-:S07]  /*2ac0*/  IMAD R72, R3, R56, RZ ;  /* 0x0000003803487224 */ /* 0x000fce00078e02ff */
.L_x_60:
[----:B------:R-:W-:Y:S05]  /*2ad0*/  BSYNC B1 ;  /* 0x0000000000017941 */ /* 0x000fea0003800000 */
.L_x_59:
[----:B-1----:R-:W-:Y:S01]  /*2ae0*/  @!P2 IMAD R3, R54, R19, R72 ;  /* 0x000000133603a224 */ /* 0x002fe200078e0248 */
[----:B------:R-:W-:Y:S01]  /*2af0*/  BSSY B1, `(.L_x_61) ;  /* 0x0000009000017945 */ /* 0x000fe20003800000 */
[C---:B--2---:R-:W-:Y:S02]  /*2b00*/  IMAD R41, R43.reuse, R75, R40 ;  /* 0x0000004b2b297224 */ /* 0x044fe400078e0228 */
[CC--:B------:R-:W-:Y:S01]  /*2b10*/  IMAD.WIDE.U32 R64, R43.reuse, R74.reuse, R64 ;  /* 0x0000004a2b407225 */ /* 0x0c0fe200078e0040 */
[----:B------:R1:W-:Y:S03]  /*2b20*/  @!P2 STG.E.U8 desc[UR38][R8.64+0x18], R3 ;  /* 0x000018030800a986 */ /* 0x0003e6000c101126 */
[----:B0---4-:R-:W-:Y:S01]  /*2b30*/  IMAD.WIDE.U32 R10, R43, R74, R14 ;  /* 0x0000004a2b0a7225 */ /* 0x011fe200078e000e */
[----:B------:R-:W-:Y:S06]  /*2b40*/  @P1 BRA `(.L_x_62) ;  /* 0x00000000000c1947 */ /* 0x000fec0003800000 */
[----:B------:R-:W1:Y:S02]  /*2b50*/  LDG.E.U8 R63, desc[UR38][R20.64+0x19] ;  /* 0x00001926143f7981 */ /* 0x000e64000c1e1100 */
[----:B-1----:R-:W-:-:S05]  /*2b60*/  PRMT R3, R63, 0x8880, RZ ;  /* 0x000088803f037816 */ /* 0x002fca00000000ff */
[----:B------:R-:W-:-:S07]  /*2b70*/  IMAD R72, R3, R56, RZ ;  /* 0x0000003803487224 */ /* 0x000fce00078e02ff */
.L_x_62:
[----:B------:R-:W-:Y:S05]  /*2b80*/  BSYNC B1 ;  /* 0x0000000000017941 */ /* 0x000fea0003800000 */
.L_x_61:
[----:B------:R-:W-:Y:S01]  /*2b90*/  @!P1 IMAD R55, R55, R19, R72 ;  /* 0x0000001337379224 */ /* 0x000fe200078e0248 */
[----:B------:R-:W-:Y:S01]  /*2ba0*/  ISETP.GE.AND P2, PT, R76, 0x81, PT ;  /* 0x000000814c00780c */ /* 0x000fe20003f46270 */
[----:B------:R-:W-:Y:S01]  /*2bb0*/  BSSY B1, `(.L_x_63) ;  /* 0x000000c000017945 */ /* 0x000fe20003800000 */
[----:B------:R-:W-:Y:S02]  /*2bc0*/  IADD3 R10, P5, R10, R12, RZ ;  /* 0x0000000c0a0a7210 */ /* 0x000fe40007fbe0ff */
[----:B------:R0:W-:Y:S01]  /*2bd0*/  @!P1 STG.E.U8 desc[UR38][R8.64+0x19], R55 ;  /* 0x0000193708009986 */ /* 0x0001e2000c101126 */
[----:B------:R-:W-:Y:S02]  /*2be0*/  ISETP.LT.OR P1, PT, R77, 0x1, !P2 ;  /* 0x000000014d00780c */ /* 0x000fe40005721670 */
[----:B------:R-:W-:Y:S02]  /*2bf0*/  IADD3.X R11, R13, R11, R41, P5, !PT ;  /* 0x0000000b0d0b7210 */ /* 0x000fe40002ffe429 */
[----:B------:R-:W-:-:S02]  /*2c00*/  ISETP.GE.AND P0, PT, R76, 0x89, PT ;  /* 0x000000894c00780c */ /* 0x000fc40003f06270 */
[----:B------:R-:W-:Y:S02]  /*2c10*/  IADD3 R12, P4, P3, R68, R12, R64 ;  /* 0x0000000c440c7210 */ /* 0x000fe40007b9e040 */
[----:B------:R-:W-:-:S05]  /*2c20*/  ISETP.LT.OR P5, PT, R77, 0x2, !P2 ;  /* 0x000000024d00780c */ /* 0x000fca00057a1670 */
[----:B0-----:R-:W-:Y:S08]  /*2c30*/  @P1 BRA `(.L_x_64) ;  /* 0x00000000000c1947 */ /* 0x001ff00003800000 */
[----:B------:R-:W1:Y:S02]  /*2c40*/  LDG.E.U8 R63, desc[UR38][R10.64] ;  /* 0x000000260a3f7981 */ /* 0x000e64000c1e1100 */
[----:B-1----:R-:W-:-:S05]  /*2c50*/  PRMT R3, R63, 0x8880, RZ ;  /* 0x000088803f037816 */ /* 0x002fca00000000ff */
[----:B------:R-:W-:-:S07]  /*2c60*/  IMAD R72, R3, R56, RZ ;  /* 0x0000003803487224 */ /* 0x000fce00078e02ff */
.L_x_64:
[----:B------:R-:W-:Y:S05]  /*2c70*/  BSYNC B1 ;  /* 0x0000000000017941 */ /* 0x000fea0003800000 */
.L_x_63:
[----:B-1----:R-:W-:Y:S01]  /*2c80*/  @!P1 IMAD R3, R24, R19, R72 ;  /* 0x0000001318039224 */ /* 0x002fe200078e0248 */
[----:B------:R-:W-:Y:S01]  /*2c90*/  BSSY B1, `(.L_x_65) ;  /* 0x0000007000017945 */ /* 0x000fe20003800000 */
[----:B------:R-:W-:-:S03]  /*2ca0*/  IMAD.IADD R64, R41, 0x1, R65 ;  /* 0x0000000129407824 */ /* 0x000fc600078e0241 */
[----:B------:R0:W-:Y:S01]  /*2cb0*/  @!P1 STG.E.U8 desc[UR38][R6.64], R3 ;  /* 0x0000000306009986 */ /* 0x0001e2000c101126 */
[----:B------:R-:W-:Y:S05]  /*2cc0*/  @P5 BRA `(.L_x_66) ;  /* 0x00000000000c5947 */ /* 0x000fea0003800000 */
[----:B------:R-:W0:Y:S02]  /*2cd0*/  LDG.E.U8 R63, desc[UR38][R10.64+0x1] ;  /* 0x000001260a3f7981 */ /* 0x000e24000c1e1100 */
[----:B0-----:R-:W-:-:S05]  /*2ce0*/  PRMT R3, R63, 0x8880, RZ ;  /* 0x000088803f037816 */ /* 0x001fca00000000ff */
[----:B------:R-:W-:-:S07]  /*2cf0*/  IMAD R72, R3, R56, RZ ;  /* 0x0000003803487224 */ /* 0x000fce00078e02ff */
.L_x_66:
[----:B------:R-:W-:Y:S05]  /*2d00*/  BSYNC B1 ;  /* 0x0000000000017941 */ /* 0x000fea0003800000 */
.L_x_65:
[----:B------:R-:W-:Y:S01]  /*2d10*/  ISETP.LT.OR P1, PT, R77, 0x1, !P0 ;  /* 0x000000014d00780c */ /* 0x000fe20004721670 */
[----:B------:R-:W-:Y:S01]  /*2d20*/  @!P5 IMAD R25, R25, R19, R72 ;  /* 0x000000131919d224 */ /* 0x000fe200078e0248 */
[----:B------:R-:W-:Y:S01]  /*2d30*/  BSSY B1, `(.L_x_67) ;  /* 0x000000a000017945 */ /* 0x000fe20003800000 */
[----:B------:R-:W-:Y:S02]  /*2d40*/  IADD3.X R13, R15, R13, R64, P4, P3 ;  /* 0x0000000d0f0d7210 */ /* 0x000fe400027e6440 */
[C---:B------:R-:W-:Y:S01]  /*2d50*/  ISETP.LT.OR P4, PT, R77.reuse, 0x2, !P0 ;  /* 0x000000024d00780c */ /* 0x040fe20004781670 */
[----:B------:R1:W-:Y:S01]  /*2d60*/  @!P5 STG.E.U8 desc[UR38][R6.64+0x1], R25 ;  /* 0x000001190600d986 */ /* 0x0003e2000c101126 */
[C---:B------:R-:W-:Y:S02]  /*2d70*/  ISETP.LT.OR P5, PT, R77.reuse, 0x9, !P2 ;  /* 0x000000094d00780c */ /* 0x040fe400057a1670 */
[----:B------:R-:W-:-:S04]  /*2d80*/  ISETP.LT.OR P3, PT, R77, 0xa, !P2 ;  /* 0x0000000a4d00780c */ /* 0x000fc80005761670 */
[----:B------:R-:W-:Y:S09]  /*2d90*/  @P1 BRA `(.L_x_68) ;  /* 0x00000000000c1947 */ /* 0x000ff20003800000 */
[----:B------:R-:W0:Y:S02]  /*2da0*/  LDG.E.U8 R63, desc[UR38][R12.64] ;  /* 0x000000260c3f7981 */ /* 0x000e24000c1e1100 */
[----:B0-----:R-:W-:-:S05]  /*2db0*/  PRMT R3, R63, 0x8880, RZ ;  /* 0x000088803f037816 */ /* 0x001fca00000000ff */
[----:B------:R-:W-:-:S07]  /*2dc0*/  IMAD R72, R3, R56, RZ ;  /* 0x0000003803487224 */ /* 0x000fce00078e02ff */
.L_x_68:
[----:B------:R-:W-:Y:S05]  /*2dd0*/  BSYNC B1 ;  /* 0x0000000000017941 */ /* 0x000fea0003800000 */
.L_x_67:
[----:B0-----:R-:W-:Y:S01]  /*2de0*/  @!P1 IMAD R3, R26, R19, R72 ;  /* 0x000000131a039224 */ /* 0x001fe200078e0248 */
[----:B------:R-:W-:Y:S04]  /*2df0*/  BSSY B1, `(.L_x_69) ;  /* 0x0000006000017945 */ /* 0x000fe80003800000 */
[----:B------:R0:W-:Y:S01]  /*2e00*/  @!P1 STG.E.U8 desc[UR38][R4.64], R3 ;  /* 0x0000000304009986 */ /* 0x0001e2000c101126 */
[----:B------:R-:W-:Y:S05]  /*2e10*/  @P4 BRA `(.L_x_70) ;  /* 0x00000000000c4947 */ /* 0x000fea0003800000 */
[----:B------:R-:W0:Y:S02]  /*2e20*/  LDG.E.U8 R63, desc[UR38][R12.64+0x1] ;  /* 0x000001260c3f7981 */ /* 0x000e24000c1e1100 */
[----:B0-----:R-:W-:-:S05]  /*2e30*/  PRMT R3, R63, 0x8880, RZ ;  /* 0x000088803f037816 */ /* 0x001fca00000000ff */
[----:B------:R-:W-:-:S07]  /*2e40*/  IMAD R72, R3, R56, RZ ;  /* 0x0000003803487224 */ /* 0x000fce00078e02ff */
.L_x_70:
[----:B------:R-:W-:Y:S05]  /*2e50*/  BSYNC B1 ;  /* 0x0000000000017941 */ /* 0x000fea0003800000 */
.L_x_69:
[----:B------:R-:W-:Y:S01]  /*2e60*/  @!P4 IMAD R27, R27, R19, R72 ;  /* 0x000000131b1bc224 */ /* 0x000fe200078e0248 */
[----:B------:R-:W-:Y:S04]  /*2e70*/  BSSY B1, `(.L_x_71) ;  /* 0x0000006000017945 */ /* 0x000fe80003800000 */
[----:B------:R2:W-:Y:S01]  /*2e80*/  @!P4 STG.E.U8 desc[UR38][R4.64+0x1], R27 ;  /* 0x0000011b0400c986 */ /* 0x0005e2000c101126 */
[----:B------:R-:W-:Y:S05]  /*2e90*/  @P5 BRA `(.L_x_72) ;  /* 0x00000000000c5947 */ /* 0x000fea0003800000 */
[----:B------:R-:W0:Y:S02]  /*2ea0*/  LDG.E.U8 R63, desc[UR38][R10.64+0x8] ;  /* 0x000008260a3f7981 */ /* 0x000e24000c1e1100 */
[----:B0-----:R-:W-:-:S05]  /*2eb0*/  PRMT R3, R63, 0x8880, RZ ;  /* 0x000088803f037816 */ /* 0x001fca00000000ff */
[----:B------:R-:W-:-:S07]  /*2ec0*/  IMAD R72, R3, R56, RZ ;  /* 0x0000003803487224 */ /* 0x000fce00078e02ff */
.L_x_72:
[----:B------:R-:W-:Y:S05]  /*2ed0*/  BSYNC B1 ;  /* 0x0000000000017941 */ /* 0x000fea0003800000 */
.L_x_71:
[----:B0-----:R-:W-:Y:S01]  /*2ee0*/  @!P5 IMAD R3, R28, R19, R72 ;  /* 0x000000131c03d224 */ /* 0x001fe200078e0248 */
[----:B------:R-:W-:Y:S04]  /*2ef0*/  BSSY B1, `(.L_x_73) ;  /* 0x0000006000017945 */ /* 0x000fe80003800000 */
[----:B------:R0:W-:Y:S01]  /*2f00*/  @!P5 STG.E.U8 desc[UR38][R6.64+0x8], R3 ;  /* 0x000008030600d986 */ /* 0x0001e2000c101126 */
[----:B------:R-:W-:Y:S05]  /*2f10*/  @P3 BRA `(.L_x_74) ;  /* 0x00000000000c3947 */ /* 0x000fea0003800000 */
[----:B------:R-:W0:Y:S02]  /*2f20*/  LDG.E.U8 R63, desc[UR38][R10.64+0x9] ;  /* 0x000009260a3f7981 */ /* 0x000e24000c1e1100 */
[----:B0-----:R-:W-:-:S05]  /*2f30*/  PRMT R3, R63, 0x8880, RZ ;  /* 0x000088803f037816 */ /* 0x001fca00000000ff */
[----:B------:R-:W-:-:S07]  /*2f40*/  IMAD R72, R3, R56, RZ ;  /* 0x0000003803487224 */ /* 0x000fce00078e02ff */
.L_x_74:
[----:B------:R-:W-:Y:S05]  /*2f50*/  BSYNC B1 ;  /* 0x0000000000017941 */ /* 0x000fea0003800000 */
.L_x_73:
[----:B------:R-:W-:Y:S01]  /*2f60*/  ISETP.LT.OR P5, PT, R77, 0x9, !P0 ;  /* 0x000000094d00780c */ /* 0x000fe200047a1670 */
[----:B------:R-:W-:Y:S01]  /*2f70*/  @!P3 IMAD R29, R29, R19, R72 ;  /* 0x000000131d1db224 */ /* 0x000fe200078e0248 */
[----:B------:R-:W-:Y:S01]  /*2f80*/  BSSY B1, `(.L_x_75) ;  /* 0x0000009000017945 */ /* 0x000fe20003800000 */
[C---:B------:R-:W-:Y:S02]  /*2f90*/  ISETP.LT.OR P4, PT, R77.reuse, 0xa, !P0 ;  /* 0x0000000a4d00780c */ /* 0x040fe40004781670 */
[C---:B------:R-:W-:Y:S01]  /*2fa0*/  ISETP.LT.OR P1, PT, R77.reuse, 0x12, !P2 ;  /* 0x000000124d00780c */ /* 0x040fe20005721670 */
[----:B------:R4:W-:Y:S01]  /*2fb0*/  @!P3 STG.E.U8 desc[UR38][R6.64+0x9], R29 ;  /* 0x0000091d0600b986 */ /* 0x0009e2000c101126 */
[----:B------:R-:W-:-:S06]  /*2fc0*/  ISETP.LT.OR P3, PT, R77, 0x11, !P2 ;  /* 0x000000114d00780c */ /* 0x000fcc0005761670 */
[----:B------:R-:W-:Y:S07]  /*2fd0*/  @P5 BRA `(.L_x_76) ;  /* 0x00000000000c5947 */ /* 0x000fee0003800000 */
[----:B------:R-:W0:Y:S02]  /*2fe0*/  LDG.E.U8 R63, desc[UR38][R12.64+0x8] ;  /* 0x000008260c3f7981 */ /* 0x000e24000c1e1100 */
[----:B0-----:R-:W-:-:S05]  /*2ff0*/  PRMT R3, R63, 0x8880, RZ ;  /* 0x000088803f037816 */ /* 0x001fca00000000ff */
[----:B------:R-:W-:-:S07]  /*3000*/  IMAD R72, R3, R56, RZ ;  /* 0x0000003803487224 */ /* 0x000fce00078e02ff */
.L_x_76:
[----:B------:R-:W-:Y:S05]  /*3010*/  BSYNC B1 ;  /* 0x0000000000017941 */ /* 0x000fea0003800000 */
.L_x_75:
[----:B0-----:R-:W-:Y:S01]  /*3020*/  @!P5 IMAD R3, R30, R19, R72 ;  /* 0x000000131e03d224 */ /* 0x001fe200078e0248 */
[----:B------:R-:W-:Y:S04]  /*3030*/  BSSY B1, `(.L_x_77) ;  /* 0x0000006000017945 */ /* 0x000fe80003800000 */
[----:B------:R0:W-:Y:S01]  /*3040*/  @!P5 STG.E.U8 desc[UR38][R4.64+0x8], R3 ;  /* 0x000008030400d986 */ /* 0x0001e2000c101126 */
[----:B------:R-:W-:Y:S05]  /*3050*/  @P4 BRA `(.L_x_78) ;  /* 0x00000000000c4947 */ /* 0x000fea0003800000 */
[----:B------:R-:W0:Y:S02]  /*3060*/  LDG.E.U8 R63, desc[UR38][R12.64+0x9] ;  /* 0x000009260c3f7981 */ /* 0x000e24000c1e1100 */
[----:B0-----:R-:W-:-:S05]  /*3070*/  PRMT R3, R63, 0x8880, RZ ;  /* 0x000088803f037816 */ /* 0x001fca00000000ff */
[----:B------:R-:W-:-:S07]  /*3080*/  IMAD R72, R3, R56, RZ ;  /* 0x0000003803487224 */ /* 0x000fce00078e02ff */
.L_x_78:
[----:B------:R-:W-:Y:S05]  /*3090*/  BSYNC B1 ;  /* 0x0000000000017941 */ /* 0x000fea0003800000 */
.L_x_77:
[----:B------:R-:W-:Y:S01]  /*30a0*/  @!P4 IMAD R31, R31, R19, R72 ;  /* 0x000000131f1fc224 */ /* 0x000fe200078e0248 */
[----:B------:R-:W-:Y:S04]  /*30b0*/  BSSY B1, `(.L_x_79) ;  /* 0x0000006000017945 */ /* 0x000fe80003800000 */
[----:B------:R0:W-:Y:S01]  /*30c0*/  @!P4 STG.E.U8 desc[UR38][R4.64+0x9], R31 ;  /* 0x0000091f0400c986 */ /* 0x0001e2000c101126 */
[----:B------:R-:W-:Y:S05]  /*30d0*/  @P3 BRA `(.L_x_80) ;  /* 0x00000000000c3947 */ /* 0x000fea0003800000 */
[----:B------:R-:W0:Y:S02]  /*30e0*/  LDG.E.U8 R63, desc[UR38][R10.64+0x10] ;  /* 0x000010260a3f7981 */ /* 0x000e24000c1e1100 */
[----:B0-----:R-:W-:-:S05]  /*30f0*/  PRMT R3, R63, 0x8880, RZ ;  /* 0x000088803f037816 */ /* 0x001fca00000000ff */
[----:B------:R-:W-:-:S07]  /*3100*/  IMAD R72, R3, R56, RZ ;  /* 0x0000003803487224 */ /* 0x000fce00078e02ff */
.L_x_80:
[----:B------:R-:W-:Y:S05]  /*3110*/  BSYNC B1 ;  /* 0x0000000000017941 */ /* 0x000fea0003800000 */
.L_x_79:
[----:B0-----:R-:W-:Y:S01]  /*3120*/  @!P3 IMAD R3, R32, R19, R72 ;  /* 0x000000132003b224 */ /* 0x001fe200078e0248 */
[----:B------:R-:W-:Y:S04]  /*3130*/  BSSY B1, `(.L_x_81) ;  /* 0x0000006000017945 */ /* 0x000fe80003800000 */
[----:B------:R0:W-:Y:S01]  /*3140*/  @!P3 STG.E.U8 desc[UR38][R6.64+0x10], R3 ;  /* 0x000010030600b986 */ /* 0x0001e2000c101126 */
[----:B------:R-:W-:Y:S05]  /*3150*/  @P1 BRA `(.L_x_82) ;  /* 0x00000000000c1947 */ /* 0x000fea0003800000 */
[----:B------:R-:W0:Y:S02]  /*3160*/  LDG.E.U8 R63, desc[UR38][R10.64+0x11] ;  /* 0x000011260a3f7981 */ /* 0x000e24000c1e1100 */
[----:B0-----:R-:W-:-:S05]  /*3170*/  PRMT R3, R63, 0x8880, RZ ;  /* 0x000088803f037816 */ /* 0x001fca00000000ff */
[----:B------:R-:W-:-:S07]  /*3180*/  IMAD R72, R3, R56, RZ ;  /* 0x0000003803487224 */ /* 0x000fce00078e02ff */
.L_x_82:
[----:B------:R-:W-:Y:S05]  /*3190*/  BSYNC B1 ;  /* 0x0000000000017941 */ /* 0x000fea0003800000 */
.L_x_81:
[----:B------:R-:W-:Y:S01]  /*31a0*/  ISETP.LT.OR P4, PT, R77, 0x11, !P0 ;  /* 0x000000114d00780c */ /* 0x000fe20004781670 */
[----:B------:R-:W-:Y:S01]  /*31b0*/  @!P1 IMAD R33, R33, R19, R72 ;  /* 0x0000001321219224 */ /* 0x000fe200078e0248 */
[----:B------:R-:W-:Y:S01]  /*31c0*/  BSSY B1, `(.L_x_83) ;  /* 0x000000a000017945 */ /* 0x000fe20003800000 */
[C---:B------:R-:W-:Y:S02]  /*31d0*/  ISETP.LT.OR P3, PT, R77.reuse, 0x12, !P0 ;  /* 0x000000124d00780c */ /* 0x040fe40004761670 */
        /* <DEDUP_REMOVED lines=8> */
.L_x_84:
[----:B------:R-:W-:Y:S05]  /*3260*/  BSYNC B1 ;  /* 0x0000000000017941 */ /* 0x000fea0003800000 */
.L_x_83:
[----:B0-----:R-:W-:Y:S01]  /*3270*/  @!P4 IMAD R3, R34, R19, R72 ;  /* 0x000000132203c224 */ /* 0x001fe200078e0248 */
[----:B------:R-:W-:Y:S04]  /*3280*/  BSSY B1, `(.L_x_85) ;  /* 0x0000006000017945 */ /* 0x000fe80003800000 */
[----:B------:R0:W-:Y:S01]  /*3290*/  @!P4 STG.E.U8 desc[UR38][R4.64+0x10], R3 ;  /* 0x000010030400c986 */ /* 0x0001e2000c101126 */
[----:B------:R-:W-:Y:S05]  /*32a0*/  @P3 BRA `(.L_x_86) ;  /* 0x00000000000c3947 */ /* 0x000fea0003800000 */
[----:B------:R-:W0:Y:S02]  /*32b0*/  LDG.E.U8 R63, desc[UR38][R12.64+0x11] ;  /* 0x000011260c3f7981 */ /* 0x000e24000c1e1100 */
[----:B0-----:R-:W-:-:S05]  /*32c0*/  PRMT R3, R63, 0x8880, RZ ;  /* 0x000088803f037816 */ /* 0x001fca00000000ff */
[----:B------:R-:W-:-:S07]  /*32d0*/  IMAD R72, R3, R56, RZ ;  /* 0x0000003803487224 */ /* 0x000fce00078e02ff */
.L_x_86:
[----:B------:R-:W-:Y:S05]  /*32e0*/  BSYNC B1 ;  /* 0x0000000000017941 */ /* 0x000fea0003800000 */
.L_x_85:
[----:B------:R-:W-:Y:S01]  /*32f0*/  @!P3 IMAD R35, R35, R19, R72 ;  /* 0x000000132323b224 */ /* 0x000fe200078e0248 */
[----:B------:R-:W-:Y:S04]  /*3300*/  BSSY B1, `(.L_x_87) ;  /* 0x0000006000017945 */ /* 0x000fe80003800000 */
[----:B------:R0:W-:Y:S01]  /*3310*/  @!P3 STG.E.U8 desc[UR38][R4.64+0x11], R35 ;  /* 0x000011230400b986 */ /* 0x0001e2000c101126 */
[----:B------:R-:W-:Y:S05]  /*3320*/  @P1 BRA `(.L_x_88) ;  /* 0x00000000000c1947 */ /* 0x000fea0003800000 */
[----:B------:R-:W0:Y:S02]  /*3330*/  LDG.E.U8 R63, desc[UR38][R10.64+0x18] ;  /* 0x000018260a3f7981 */ /* 0x000e24000c1e1100 */
[----:B0-----:R-:W-:-:S05]  /*3340*/  PRMT R3, R63, 0x8880, RZ ;  /* 0x000088803f037816 */ /* 0x001fca00000000ff */
[----:B------:R-:W-:-:S07]  /*3350*/  IMAD R72, R3, R56, RZ ;  /* 0x0000003803487224 */ /* 0x000fce00078e02ff */
.L_x_88:
[----:B------:R-:W-:Y:S05]  /*3360*/  BSYNC B1 ;  /* 0x0000000000017941 */ /* 0x000fea0003800000 */
.L_x_87:
[----:B0-----:R-:W-:Y:S01]  /*3370*/  @!P1 IMAD R3, R36, R19, R72 ;  /* 0x0000001324039224 */ /* 0x001fe200078e0248 */
[----:B------:R-:W-:Y:S04]  /*3380*/  BSSY B1, `(.L_x_89) ;  /* 0x0000006000017945 */ /* 0x000fe80003800000 */
[----:B------:R0:W-:Y:S01]  /*3390*/  @!P1 STG.E.U8 desc[UR38][R6.64+0x18], R3 ;  /* 0x0000180306009986 */ /* 0x0001e2000c101126 */
[----:B------:R-:W-:Y:S05]  /*33a0*/  @P2 BRA `(.L_x_90) ;  /* 0x00000000000c2947 */ /* 0x000fea0003800000 */
[----:B------:R-:W0:Y:S02]  /*33b0*/  LDG.E.U8 R63, desc[UR38][R10.64+0x19] ;  /* 0x000019260a3f7981 */ /* 0x000e24000c1e1100 */
[----:B0-----:R-:W-:-:S05]  /*33c0*/  PRMT R3, R63, 0x8880, RZ ;  /* 0x000088803f037816 */ /* 0x001fca00000000ff */
[----:B------:R-:W-:-:S07]  /*33d0*/  IMAD R72, R3, R56, RZ ;  /* 0x0000003803487224 */ /* 0x000fce00078e02ff */
.L_x_90:
[----:B------:R-:W-:Y:S05]  /*33e0*/  BSYNC B1 ;  /* 0x0000000000017941 */ /* 0x000fea0003800000 */
.L_x_89:
[----:B------:R-:W-:Y:S01]  /*33f0*/  @!P2 IMAD R37, R37, R19, R72 ;  /* 0x000000132525a224 */ /* 0x000fe200078e0248 */
[----:B------:R-:W-:Y:S04]  /*3400*/  BSSY B1, `(.L_x_91) ;  /* 0x0000006000017945 */ /* 0x000fe80003800000 */
[----:B------:R0:W-:Y:S01]  /*3410*/  @!P2 STG.E.U8 desc[UR38][R6.64+0x19], R37 ;  /* 0x000019250600a986 */ /* 0x0001e2000c101126 */
[----:B------:R-:W-:Y:S05]  /*3420*/  @P5 BRA `(.L_x_92) ;  /* 0x00000000000c5947 */ /* 0x000fea0003800000 */
[----:B------:R-:W0:Y:S02]  /*3430*/  LDG.E.U8 R63, desc[UR38][R12.64+0x18] ;  /* 0x000018260c3f7981 */ /* 0x000e24000c1e1100 */
[----:B0-----:R-:W-:-:S05]  /*3440*/  PRMT R3, R63, 0x8880, RZ ;  /* 0x000088803f037816 */ /* 0x001fca00000000ff */
[----:B------:R-:W-:-:S07]  /*3450*/  IMAD R72, R3, R56, RZ ;  /* 0x0000003803487224 */ /* 0x000fce00078e02ff */
.L_x_92:
[----:B------:R-:W-:Y:S05]  /*3460*/  BSYNC B1 ;  /* 0x0000000000017941 */ /* 0x000fea0003800000 */
.L_x_91:
[----:B0-----:R-:W-:Y:S01]  /*3470*/  @!P5 IMAD R3, R38, R19, R72 ;  /* 0x000000132603d224 */ /* 0x001fe200078e0248 */
[----:B------:R-:W-:Y:S01]  /*3480*/  ISETP.LT.OR P0, PT, R77, 0x1a, !P0 ;  /* 0x0000001a4d00780c */ /* 0x000fe20004701670 */
[----:B------:R-:W-:Y:S03]  /*3490*/  BSSY B1, `(.L_x_93) ;  /* 0x0000006000017945 */ /* 0x000fe60003800000 */
[----:B------:R0:W-:Y:S09]  /*34a0*/  @!P5 STG.E.U8 desc[UR38][R4.64+0x18], R3 ;  /* 0x000018030400d986 */ /* 0x0001f2000c101126 */
[----:B------:R-:W-:Y:S05]  /*34b0*/  @P0 BRA `(.L_x_94) ;  /* 0x00000000000c0947 */ /* 0x000fea0003800000 */
[----:B------:R-:W0:Y:S02]  /*34c0*/  LDG.E.U8 R63, desc[UR38][R12.64+0x19] ;  /* 0x000019260c3f7981 */ /* 0x000e24000c1e1100 */
[----:B0-----:R-:W-:-:S05]  /*34d0*/  PRMT R3, R63, 0x8880, RZ ;  /* 0x000088803f037816 */ /* 0x001fca00000000ff */
[----:B------:R-:W-:-:S07]  /*34e0*/  IMAD R72, R3, R56, RZ ;  /* 0x0000003803487224 */ /* 0x000fce00078e02ff */
.L_x_94:
[----:B------:R-:W-:Y:S05]  /*34f0*/  BSYNC B1 ;  /* 0x0000000000017941 */ /* 0x000fea0003800000 */
.L_x_93:
[----:B------:R-:W-:Y:S01]  /*3500*/  IMAD R39, R39, R19, R72 ;  /* 0x0000001327277224 */ /* 0x000fe200078e0248 */
[----:B------:R-:W-:Y:S06]  /*3510*/  @P0 BRA `(.L_x_95) ;  /* 0x0000000400980947 */ /* 0x000fec0003800000 */
[----:B------:R0:W-:Y:S01]  /*3520*/  STG.E.U8 desc[UR38][R4.64+0x19], R39 ;  /* 0x0000192704007986 */ /* 0x0001e2000c101126 */
[----:B------:R-:W-:Y:S05]  /*3530*/  BRA `(.L_x_95) ;  /* 0x0000000400907947 */ /* 0x000fea0003800000 */
.L_x_30:
[C---:B------:R-:W-:Y:S02]  /*3540*/  ISETP.GE.AND P2, PT, R76.reuse, 0x1, PT ;  /* 0x000000014c00780c */ /* 0x040fe40003f46270 */
[----:B------:R-:W-:Y:S02]  /*3550*/  ISETP.GE.AND P0, PT, R76, 0x9, PT ;  /* 0x000000094c00780c */ /* 0x000fe40003f06270 */
[C---:B------:R-:W-:Y:S02]  /*3560*/  ISETP.LT.OR P3, PT, R77.reuse, 0x1, !P2 ;  /* 0x000000014d00780c */ /* 0x040fe40005761670 */
[C---:B------:R-:W-:Y:S02]  /*3570*/  ISETP.LT.OR P5, PT, R77.reuse, 0x2, !P2 ;  /* 0x000000024d00780c */ /* 0x040fe400057a1670 */
[C---:B------:R-:W-:Y:S02]  /*3580*/  ISETP.LT.OR P1, PT, R77.reuse, 0x1, !P0 ;  /* 0x000000014d00780c */ /* 0x040fe40004721670 */
[----:B------:R-:W-:-:S07]  /*3590*/  ISETP.LT.OR P4, PT, R77, 0x2, !P0 ;  /* 0x000000024d00780c */ /* 0x000fce0004781670 */
[-C--:B------:R-:W-:Y:S02]  /*35a0*/  @!P3 IMAD R3, R40, R19.reuse, RZ ;  /* 0x000000132803b224 */ /* 0x080fe400078e02ff */
[-C--:B------:R-:W-:Y:S02]  /*35b0*/  @!P5 IMAD R41, R41, R19.reuse, RZ ;  /* 0x000000132929d224 */ /* 0x080fe400078e02ff */
[-C--:B------:R-:W-:Y:S01]  /*35c0*/  @!P1 IMAD R13, R42, R19.reuse, RZ ;  /* 0x000000132a0d9224 */ /* 0x080fe200078e02ff */
[----:B------:R0:W-:Y:S01]  /*35d0*/  @!P3 STG.E.U8 desc[UR38][R10.64], R3 ;  /* 0x000000030a00b986 */ /* 0x0001e2000c101126 */
[----:B------:R-:W-:Y:S01]  /*35e0*/  ISETP.LT.OR P3, PT, R77, 0x9, !P2 ;  /* 0x000000094d00780c */ /* 0x000fe20005761670 */
[----:B------:R-:W-:Y:S02]  /*35f0*/  @!P4 IMAD R43, R43, R19, RZ ;  /* 0x000000132b2bc224 */ /* 0x000fe400078e02ff */
[----:B------:R-:W-:Y:S01]  /*3600*/  @!P5 STG.E.U8 desc[UR38][R10.64+0x1], R41 ;  /* 0x000001290a00d986 */ /* 0x000fe2000c101126 */
[----:B------:R-:W-:-:S03]  /*3610*/  ISETP.LT.OR P5, PT, R77, 0xa, !P2 ;  /* 0x0000000a4d00780c */ /* 0x000fc600057a1670 */
[----:B------:R1:W-:Y:S01]  /*3620*/  @!P1 STG.E.U8 desc[UR38][R8.64], R13 ;  /* 0x0000000d08009986 */ /* 0x0003e2000c101126 */
[----:B------:R-:W-:-:S03]  /*3630*/  ISETP.LT.OR P1, PT, R77, 0x9, !P0 ;  /* 0x000000094d00780c */ /* 0x000fc60004721670 */
[----:B------:R-:W-:Y:S01]  /*3640*/  @!P4 STG.E.U8 desc[UR38][R8.64+0x1], R43 ;  /* 0x0000012b0800c986 */ /* 0x000fe2000c101126 */
[----:B------:R-:W-:Y:S01]  /*3650*/  ISETP.LT.OR P4, PT, R77, 0xa, !P0 ;  /* 0x0000000a4d00780c */ /* 0x000fe20004781670 */
[----:B------:R-:W-:-:S04]  /*3660*/  @!P3 IMAD R15, R44, R19, RZ ;  /* 0x000000132c0fb224 */ /* 0x000fc800078e02ff */
[-C--:B------:R-:W-:Y:S01]  /*3670*/  @!P5 IMAD R45, R45, R19.reuse, RZ ;  /* 0x000000132d2dd224 */ /* 0x080fe200078e02ff */
[----:B------:R2:W-:Y:S01]  /*3680*/  @!P3 STG.E.U8 desc[UR38][R10.64+0x8], R15 ;  /* 0x0000080f0a00b986 */ /* 0x0005e2000c101126 */
[C---:B------:R-:W-:Y:S02]  /*3690*/  ISETP.LT.OR P3, PT, R77.reuse, 0x11, !P2 ;  /* 0x000000114d00780c */ /* 0x040fe40005761670 */
[-C--:B0-----:R-:W-:Y:S01]  /*36a0*/  @!P1 IMAD R3, R46, R19.reuse, RZ ;  /* 0x000000132e039224 */ /* 0x081fe200078e02ff */
[----:B------:R-:W-:Y:S01]  /*36b0*/  @!P5 STG.E.U8 desc[UR38][R10.64+0x9], R45 ;  /* 0x0000092d0a00d986 */ /* 0x000fe2000c101126 */
[----:B------:R-:W-:Y:S02]  /*36c0*/  ISETP.LT.OR P5, PT, R77, 0x12, !P2 ;  /* 0x000000124d00780c */ /* 0x000fe400057a1670 */
[----:B------:R-:W-:Y:S01]  /*36d0*/  @!P4 IMAD R47, R47, R19, RZ ;  /* 0x000000132f2fc224 */ /* 0x000fe200078e02ff */
[----:B------:R0:W-:Y:S01]  /*36e0*/  @!P1 STG.E.U8 desc[UR38][R8.64+0x8], R3 ;  /* 0x0000080308009986 */ /* 0x0001e2000c101126 */
[----:B------:R-:W-:-:S03]  /*36f0*/  ISETP.LT.OR P1, PT, R77, 0x11, !P0 ;  /* 0x000000114d00780c */ /* 0x000fc60004721670 */
[----:B------:R-:W-:Y:S01]  /*3700*/  @!P4 STG.E.U8 desc[UR38][R8.64+0x9], R47 ;  /* 0x0000092f0800c986 */ /* 0x000fe2000c101126 */
[----:B------:R-:W-:Y:S01]  /*3710*/  ISETP.LT.OR P4, PT, R77, 0x12, !P0 ;  /* 0x000000124d00780c */ /* 0x000fe20004781670 */
[----:B-1----:R-:W-:-:S04]  /*3720*/  @!P3 IMAD R13, R48, R19, RZ ;  /* 0x00000013300db224 */ /* 0x002fc800078e02ff */
[-C--:B------:R-:W-:Y:S01]  /*3730*/  @!P5 IMAD R49, R49, R19.reuse, RZ ;  /* 0x000000133131d224 */ /* 0x080fe200078e02ff */
[----:B------:R1:W-:Y:S01]  /*3740*/  @!P3 STG.E.U8 desc[UR38][R10.64+0x10], R13 ;  /* 0x0000100d0a00b986 */ /* 0x0003e2000c101126 */
[C---:B------:R-:W-:Y:S02]  /*3750*/  ISETP.LT.OR P3, PT, R77.reuse, 0x19, !P2 ;  /* 0x000000194d00780c */ /* 0x040fe40005761670 */
[-C--:B--2---:R-:W-:Y:S01]  /*3760*/  @!P1 IMAD R15, R50, R19.reuse, RZ ;  /* 0x00000013320f9224 */ /* 0x084fe200078e02ff */
[----:B------:R-:W-:Y:S01]  /*3770*/  @!P5 STG.E.U8 desc[UR38][R10.64+0x11], R49 ;  /* 0x000011310a00d986 */ /* 0x000fe2000c101126 */
[----:B------:R-:W-:Y:S02]  /*3780*/  ISETP.LT.OR P2, PT, R77, 0x1a, !P2 ;  /* 0x0000001a4d00780c */ /* 0x000fe40005741670 */
[----:B------:R-:W-:Y:S01]  /*3790*/  @!P4 IMAD R51, R51, R19, RZ ;  /* 0x000000133333c224 */ /* 0x000fe200078e02ff */
[----:B------:R2:W-:Y:S01]  /*37a0*/  @!P1 STG.E.U8 desc[UR38][R8.64+0x10], R15 ;  /* 0x0000100f08009986 */ /* 0x0005e2000c101126 */
[----:B------:R-:W-:-:S02]  /*37b0*/  ISETP.GE.AND P1, PT, R76, 0x81, PT ;  /* 0x000000814c00780c */ /* 0x000fc40003f26270 */
[C---:B------:R-:W-:Y:S01]  /*37c0*/  ISETP.LT.OR P5, PT, R77.reuse, 0x19, !P0 ;  /* 0x000000194d00780c */ /* 0x040fe200047a1670 */
[----:B------:R-:W-:Y:S01]  /*37d0*/  @!P4 STG.E.U8 desc[UR38][R8.64+0x11], R51 ;  /* 0x000011330800c986 */ /* 0x000fe2000c101126 */
[C---:B------:R-:W-:Y:S01]  /*37e0*/  ISETP.LT.OR P0, PT, R77.reuse, 0x1a, !P0 ;  /* 0x0000001a4d00780c */ /* 0x040fe20004701670 */
[----:B0-----:R-:W-:Y:S01]  /*37f0*/  @!P3 IMAD R3, R52, R19, RZ ;  /* 0x000000133403b224 */ /* 0x001fe200078e02ff */
[----:B------:R-:W-:-:S03]  /*3800*/  ISETP.LT.OR P4, PT, R77, 0x1, !P1 ;  /* 0x000000014d00780c */ /* 0x000fc60004f81670 */
[----:B------:R-:W-:Y:S01]  /*3810*/  @!P2 IMAD R53, R53, R19, RZ ;  /* 0x000000133535a224 */ /* 0x000fe200078e02ff */
[----:B------:R0:W-:Y:S01]  /*3820*/  @!P3 STG.E.U8 desc[UR38][R10.64+0x18], R3 ;  /* 0x000018030a00b986 */ /* 0x0001e2000c101126 */
[----:B------:R-:W-:-:S03]  /*3830*/  ISETP.LT.OR P3, PT, R77, 0x2, !P1 ;  /* 0x000000024d00780c */ /* 0x000fc60004f61670 */
[----:B------:R3:W-:Y:S01]  /*3840*/  @!P2 STG.E.U8 desc[UR38][R10.64+0x19], R53 ;  /* 0x000019350a00a986 */ /* 0x0007e2000c101126 */
[-C--:B-1----:R-:W-:Y:S01]  /*3850*/  @!P5 IMAD R13, R54, R19.reuse, RZ ;  /* 0x00000013360dd224 */ /* 0x082fe200078e02ff */
[----:B------:R-:W-:Y:S01]  /*3860*/  ISETP.GE.AND P2, PT, R76, 0x89, PT ;  /* 0x000000894c00780c */ /* 0x000fe20003f46270 */
[-C--:B------:R-:W-:Y:S02]  /*3870*/  @!P0 IMAD R55, R55, R19.reuse, RZ ;  /* 0x0000001337378224 */ /* 0x080fe400078e02ff */
[----:B--2---:R-:W-:Y:S01]  /*3880*/  @!P4 IMAD R15, R24, R19, RZ ;  /* 0x00000013180fc224 */ /* 0x004fe200078e02ff */
[----:B------:R-:W-:Y:S01]  /*3890*/  @!P5 STG.E.U8 desc[UR38][R8.64+0x18], R13 ;  /* 0x0000180d0800d986 */ /* 0x000fe2000c101126 */
[----:B------:R-:W-:-:S03]  /*38a0*/  ISETP.LT.OR P5, PT, R77, 0x1, !P2 ;  /* 0x000000014d00780c */ /* 0x000fc600057a1670 */
[----:B------:R-:W-:Y:S01]  /*38b0*/  @!P3 IMAD R25, R25, R19, RZ ;  /* 0x000000131919b224 */ /* 0x000fe200078e02ff */
[----:B------:R-:W-:Y:S01]  /*38c0*/  @!P0 STG.E.U8 desc[UR38][R8.64+0x19], R55 ;  /* 0x0000193708008986 */ /* 0x000fe2000c101126 */
[----:B------:R-:W-:-:S03]  /*38d0*/  ISETP.LT.OR P0, PT, R77, 0x2, !P2 ;  /* 0x000000024d00780c */ /* 0x000fc60005701670 */
[----:B------:R-:W-:Y:S01]  /*38e0*/  @!P4 STG.E.U8 desc[UR38][R6.64], R15 ;  /* 0x0000000f0600c986 */ /* 0x000fe2000c101126 */
[----:B------:R-:W-:-:S03]  /*38f0*/  ISETP.LT.OR P4, PT, R77, 0x9, !P1 ;  /* 0x000000094d00780c */ /* 0x000fc60004f81670 */
[----:B------:R-:W-:Y:S01]  /*3900*/  @!P3 STG.E.U8 desc[UR38][R6.64+0x1], R25 ;  /* 0x000001190600b986 */ /* 0x000fe2000c101126 */
[----:B------:R-:W-:Y:S01]  /*3910*/  ISETP.LT.OR P3, PT, R77, 0xa, !P1 ;  /* 0x0000000a4d00780c */ /* 0x000fe20004f61670 */
[----:B0-----:R-:W-:-:S04]  /*3920*/  @!P5 IMAD R3, R26, R19, RZ ;  /* 0x000000131a03d224 */ /* 0x001fc800078e02ff */
[-C--:B------:R-:W-:Y:S01]  /*3930*/  @!P0 IMAD R27, R27, R19.reuse, RZ ;  /* 0x000000131b1b8224 */ /* 0x080fe200078e02ff */
[----:B------:R0:W-:Y:S01]  /*3940*/  @!P5 STG.E.U8 desc[UR38][R4.64], R3 ;  /* 0x000000030400d986 */ /* 0x0001e2000c101126 */
[C---:B------:R-:W-:Y:S02]  /*3950*/  ISETP.LT.OR P5, PT, R77.reuse, 0x11, !P1 ;  /* 0x000000114d00780c */ /* 0x040fe40004fa1670 */
[-C--:B---3--:R-:W-:Y:S01]  /*3960*/  @!P4 IMAD R11, R28, R19.reuse, RZ ;  /* 0x000000131c0bc224 */ /* 0x088fe200078e02ff */
[----:B------:R-:W-:Y:S01]  /*3970*/  @!P0 STG.E.U8 desc[UR38][R4.64+0x1], R27 ;  /* 0x0000011b04008986 */ /* 0x000fe2000c101126 */
[----:B------:R-:W-:Y:S02]  /*3980*/  ISETP.LT.OR P0, PT, R77, 0x9, !P2 ;  /* 0x000000094d00780c */ /* 0x000fe40005701670 */
[----:B------:R-:W-:Y:S01]  /*3990*/  @!P3 IMAD R29, R29, R19, RZ ;  /* 0x000000131d1db224 */ /* 0x000fe200078e02ff */
[----:B------:R1:W-:Y:S01]  /*39a0*/  @!P4 STG.E.U8 desc[UR38][R6.64+0x8], R11 ;  /* 0x0000080b0600c986 */ /* 0x0003e2000c101126 */
[----:B------:R-:W-:-:S03]  /*39b0*/  ISETP.LT.OR P4, PT, R77, 0xa, !P2 ;  /* 0x0000000a4d00780c */ /* 0x000fc60005781670 */
[----:B------:R-:W-:Y:S01]  /*39c0*/  @!P3 STG.E.U8 desc[UR38][R6.64+0x9], R29 ;  /* 0x0000091d0600b986 */ /* 0x000fe2000c101126 */
[----:B------:R-:W-:Y:S01]  /*39d0*/  ISETP.LT.OR P3, PT, R77, 0x12, !P1 ;  /* 0x000000124d00780c */ /* 0x000fe20004f61670 */
[----:B0-----:R-:W-:-:S04]  /*39e0*/  @!P5 IMAD R3, R32, R19, RZ ;  /* 0x000000132003d224 */ /* 0x001fc800078e02ff */
[----:B------:R-:W-:-:S04]  /*39f0*/  @!P0 IMAD R9, R30, R19, RZ ;  /* 0x000000131e098224 */ /* 0x000fc800078e02ff */
[-C--:B------:R-:W-:Y:S01]  /*3a00*/  @!P4 IMAD R31, R31, R19.reuse, RZ ;  /* 0x000000131f1fc224 */ /* 0x080fe200078e02ff */
[----:B------:R0:W-:Y:S01]  /*3a10*/  @!P0 STG.E.U8 desc[UR38][R4.64+0x8], R9 ;  /* 0x0000080904008986 */ /* 0x0001e2000c101126 */
[----:B------:R-:W-:Y:S02]  /*3a20*/  ISETP.LT.OR P0, PT, R77, 0x11, !P2 ;  /* 0x000000114d00780c */ /* 0x000fe40005701670 */
[----:B------:R-:W-:Y:S01]  /*3a30*/  @!P3 IMAD R33, R33, R19, RZ ;  /* 0x000000132121b224 */ /* 0x000fe200078e02ff */
[----:B------:R-:W-:Y:S01]  /*3a40*/  @!P4 STG.E.U8 desc[UR38][R4.64+0x9], R31 ;  /* 0x0000091f0400c986 */ /* 0x000fe2000c101126 */
[----:B------:R-:W-:-:S03]  /*3a50*/  ISETP.LT.OR P4, PT, R77, 0x12, !P2 ;  /* 0x000000124d00780c */ /* 0x000fc60005781670 */
[----:B------:R-:W-:Y:S01]  /*3a60*/  @!P3 STG.E.U8 desc[UR38][R6.64+0x11], R33 ;  /* 0x000011210600b986 */ /* 0x000fe2000c101126 */
[C---:B------:R-:W-:Y:S02]  /*3a70*/  ISETP.LT.OR P3, PT, R77.reuse, 0x19, !P1 ;  /* 0x000000194d00780c */ /* 0x040fe40004f61670 */
[C---:B------:R-:W-:Y:S01]  /*3a80*/  ISETP.LT.OR P1, PT, R77.reuse, 0x1a, !P1 ;  /* 0x0000001a4d00780c */ /* 0x040fe20004f21670 */
[----:B------:R2:W-:Y:S01]  /*3a90*/  @!P5 STG.E.U8 desc[UR38][R6.64+0x10], R3 ;  /* 0x000010030600d986 */ /* 0x0005e2000c101126 */
[C---:B------:R-:W-:Y:S01]  /*3aa0*/  ISETP.LT.OR P5, PT, R77.reuse, 0x19, !P2 ;  /* 0x000000194d00780c */ /* 0x040fe200057a1670 */
[----:B-1----:R-:W-:Y:S01]  /*3ab0*/  @!P0 IMAD R11, R34, R19, RZ ;  /* 0x00000013220b8224 */ /* 0x002fe200078e02ff */
[----:B------:R-:W-:-:S03]  /*3ac0*/  ISETP.LT.OR P2, PT, R77, 0x1a, !P2 ;  /* 0x0000001a4d00780c */ /* 0x000fc60005741670 */
[-C--:B------:R-:W-:Y:S01]  /*3ad0*/  @!P4 IMAD R35, R35, R19.reuse, RZ ;  /* 0x000000132323c224 */ /* 0x080fe200078e02ff */
[----:B------:R1:W-:Y:S03]  /*3ae0*/  @!P0 STG.E.U8 desc[UR38][R4.64+0x10], R11 ;  /* 0x0000100b04008986 */ /* 0x0003e6000c101126 */
[-C--:B0-----:R-:W-:Y:S01]  /*3af0*/  @!P3 IMAD R9, R36, R19.reuse, RZ ;  /* 0x000000132409b224 */ /* 0x081fe200078e02ff */
[----:B------:R1:W-:Y:S01]  /*3b00*/  @!P4 STG.E.U8 desc[UR38][R4.64+0x11], R35 ;  /* 0x000011230400c986 */ /* 0x0003e2000c101126 */
[-C--:B------:R-:W-:Y:S02]  /*3b10*/  @!P1 IMAD R37, R37, R19.reuse, RZ ;  /* 0x0000001325259224 */ /* 0x080fe400078e02ff */
[-C--:B--2---:R-:W-:Y:S01]  /*3b20*/  @!P5 IMAD R3, R38, R19.reuse, RZ ;  /* 0x000000132603d224 */ /* 0x084fe200078e02ff */
[----:B------:R1:W-:Y:S01]  /*3b30*/  @!P3 STG.E.U8 desc[UR38][R6.64+0x18], R9 ;  /* 0x000018090600b986 */ /* 0x0003e2000c101126 */
[----:B------:R-:W-:-:S03]  /*3b40*/  @!P2 IMAD R39, R39, R19, RZ ;  /* 0x000000132727a224 */ /* 0x000fc600078e02ff */
[----:B------:R1:W-:Y:S04]  /*3b50*/  @!P1 STG.E.U8 desc[UR38][R6.64+0x19], R37 ;  /* 0x0000192506009986 */ /* 0x0003e8000c101126 */
[----:B------:R1:W-:Y:S04]  /*3b60*/  @!P5 STG.E.U8 desc[UR38][R4.64+0x18], R3 ;  /* 0x000018030400d986 */ /* 0x0003e8000c101126 */
[----:B------:R1:W-:Y:S02]  /*3b70*/  @!P2 STG.E.U8 desc[UR38][R4.64+0x19], R39 ;  /* 0x000019270400a986 */ /* 0x0003e4000c101126 */
.L_x_95:
[----:B------:R-:W-:Y:S05]  /*3b80*/  BSYNC B0 ;  /* 0x0000000000007941 */ /* 0x000fea0003800000 */
.L_x_29:
[----:B------:R-:W-:Y:S01]  /*3b90*/  IADD3 R16, P0, R16, UR36, RZ ;  /* 0x0000002410107c10 */ /* 0x000fe2000ff1e0ff */
[----:B------:R-:W-:Y:S01]  /*3ba0*/  ULDC.64 UR4, c[0x0][0x650] ;  /* 0x0001940000047ab9 */ /* 0x000fe20000000a00 */
[----:B01----:R-:W-:Y:S01]  /*3bb0*/  PRMT R3, RZ, 0x7610, R3 ;  /* 0x00007610ff037816 */ /* 0x003fe20000000003 */
[----:B------:R-:W-:Y:S01]  /*3bc0*/  IMAD.MOV.U32 R66, RZ, RZ, -0x1 ;  /* 0xffffffffff427424 */ /* 0x000fe200078e00ff */
[----:B------:R-:W-:Y:S01]  /*3bd0*/  IADD3.X R17, R17, UR42, RZ, P0, !PT ;  /* 0x0000002a11117c10 */ /* 0x000fe200087fe4ff */
[----:B------:R-:W-:Y:S01]  /*3be0*/  IMAD.MOV.U32 R64, RZ, RZ, -0x1 ;  /* 0xffffffffff407424 */ /* 0x000fe200078e00ff */
[----:B------:R-:W-:-:S04]  /*3bf0*/  ISETP.GE.U32.AND P0, PT, R16, UR4, PT ;  /* 0x0000000410007c0c */ /* 0x000fc8000bf06070 */
[----:B------:R-:W-:-:S13]  /*3c00*/  ISETP.GE.U32.AND.EX P0, PT, R17, UR5, PT, P0 ;  /* 0x0000000511007c0c */ /* 0x000fda000bf06100 */
[----:B------:R-:W-:Y:S05]  /*3c10*/  @P0 BRA `(.L_x_96) ;  /* 0x0000000400500947 */ /* 0x000fea0003800000 */
[----:B------:R-:W0:Y:S01]  /*3c20*/  LDC.64 R10, c[0x0][0x628] ;  /* 0x00018a00ff0a7b82 */ /* 0x000e220000000a00 */
[----:B------:R-:W1:Y:S01]  /*3c30*/  S2R R20, SR_CTAID.X ;  /* 0x0000000000147919 */ /* 0x000e620000002500 */
[----:B---3--:R-:W-:Y:S02]  /*3c40*/  IMAD.MOV.U32 R8, RZ, RZ, R16 ;  /* 0x000000ffff087224 */ /* 0x008fe400078e0010 */
[----:B------:R-:W-:Y:S01]  /*3c50*/  IMAD.MOV.U32 R9, RZ, RZ, R17 ;  /* 0x000000ffff097224 */ /* 0x000fe200078e0011 */
[----:B------:R-:W3:Y:S03]  /*3c60*/  S2R R21, SR_CTAID.Y ;  /* 0x0000000000157919 */ /* 0x000ee60000002600 */
[----:B------:R-:W1:Y:S08]  /*3c70*/  LDC R0, c[0x0][0x630] ;  /* 0x00018c00ff007b82 */ /* 0x000e700000000800 */
[----:B------:R-:W1:Y:S01]  /*3c80*/  LDC.64 R14, c[0x0][0x620] ;  /* 0x00018800ff0e7b82 */ /* 0x000e620000000a00 */
[----:B0-----:R-:W-:-:S04]  /*3c90*/  ISETP.NE.U32.AND P0, PT, R10, RZ, PT ;  /* 0x000000ff0a00720c */ /* 0x001fc80003f05070 */
[----:B------:R-:W-:-:S13]  /*3ca0*/  ISETP.NE.AND.EX P0, PT, R11, RZ, PT, P0 ;  /* 0x000000ff0b00720c */ /* 0x000fda0003f05300 */
[----:B-1-3--:R-:W-:Y:S05]  /*3cb0*/  @!P0 BRA `(.L_x_97) ;  /* 0x0000000000288947 */ /* 0x00afea0003800000 */
[----:B------:R-:W0:Y:S02]  /*3cc0*/  LDC R3, c[0x0][0x634] ;  /* 0x00018d00ff037b82 */ /* 0x000e240000000800 */
[----:B0-----:R-:W-:-:S05]  /*3cd0*/  IADD3 R3, P0, R16, R3, RZ ;  /* 0x0000000310037210 */ /* 0x001fca0007f1e0ff */
[----:B------:R-:W-:-:S04]  /*3ce0*/  IMAD.X R13, RZ, RZ, R17, P0 ;  /* 0x000000ffff0d7224 */ /* 0x000fc800000e0611 */
[----:B--2---:R-:W-:-:S04]  /*3cf0*/  IMAD.WIDE.U32 R4, R13, R10, RZ ;  /* 0x0000000a0d047225 */ /* 0x004fc800078e00ff */
[----:B----4-:R-:W-:-:S04]  /*3d00*/  IMAD.WIDE.U32 R6, P0, R3, R11, R4 ;  /* 0x0000000b03067225 */ /* 0x010fc80007800004 */
[----:B------:R-:W-:-:S04]  /*3d10*/  IMAD.WIDE.U32 R4, R3, R10, RZ ;  /* 0x0000000a03047225 */ /* 0x000fc800078e00ff */
[----:B------:R-:W-:Y:S01]  /*3d20*/  IMAD.X R9, RZ, RZ, RZ, P0 ;  /* 0x000000ffff097224 */ /* 0x000fe200000e06ff */
[----:B------:R-:W-:Y:S01]  /*3d30*/  IADD3 RZ, P0, R5, R6, RZ ;  /* 0x0000000605ff7210 */ /* 0x000fe20007f1e0ff */
[----:B------:R-:W-:-:S04]  /*3d40*/  IMAD.MOV.U32 R8, RZ, RZ, R7 ;  /* 0x000000ffff087224 */ /* 0x000fc800078e0007 */
[----:B------:R-:W-:-:S08]  /*3d50*/  IMAD.WIDE.U32.X R8, R13, R11, R8, P0 ;  /* 0x0000000b0d087225 */ /* 0x000fd000000e0408 */
.L_x_97:
[----:B----4-:R-:W0:Y:S01]  /*3d60*/  LDC.64 R28, c[0x0][0x640] ;  /* 0x00019000ff1c7b82 */ /* 0x010e220000000a00 */
[-CC-:B------:R-:W-:Y:S01]  /*3d70*/  SHF.R.U64 R64, R8, R0.reuse, R9.reuse ;  /* 0x0000000008407219 */ /* 0x180fe20000001209 */
[----:B------:R-:W-:Y:S01]  /*3d80*/  ULDC UR4, c[0x0][0x150] ;  /* 0x0000540000047ab9 */ /* 0x000fe20000000800 */
[----:B------:R-:W-:Y:S02]  /*3d90*/  SHF.R.U32.HI R0, RZ, R0, R9 ;  /* 0x00000000ff007219 */ /* 0x000fe40000011609 */
[----:B------:R-:W-:Y:S02]  /*3da0*/  IADD3 R3, P0, RZ, -R64, RZ ;  /* 0x80000040ff037210 */ /* 0x000fe40007f1e0ff */
[----:B------:R-:W-:Y:S01]  /*3db0*/  I2FP.F32.U32 R7, R20 ;  /* 0x0000001400077245 */ /* 0x000fe20000201000 */
[----:B------:R-:W1:Y:S02]  /*3dc0*/  LDC R6, c[0x0][0x618] ;  /* 0x00018600ff067b82 */ /* 0x000e640000000800 */
[----:B--2---:R-:W-:-:S02]  /*3dd0*/  IMAD.X R5, RZ, RZ, ~R0, P0 ;  /* 0x000000ffff057224 */ /* 0x004fc400000e0e00 */
[----:B------:R-:W-:Y:S01]  /*3de0*/  FMUL R7, R7, UR4 ;  /* 0x0000000407077c20 */ /* 0x000fe20008400000 */
[----:B------:R-:W-:Y:S01]  /*3df0*/  ULDC UR4, c[0x0][0x154] ;  /* 0x0000550000047ab9 */ /* 0x000fe20000000800 */
[-C--:B------:R-:W-:Y:S02]  /*3e00*/  IMAD R0, R5, R14.reuse, RZ ;  /* 0x0000000e05007224 */ /* 0x080fe400078e02ff */
[----:B------:R-:W2:Y:S01]  /*3e10*/  LDC R8, c[0x0][0x608] ;  /* 0x00018200ff087b82 */ /* 0x000ea20000000800 */
[C---:B------:R-:W-:Y:S01]  /*3e20*/  IMAD.WIDE.U32 R4, R3.reuse, R14, R16 ;  /* 0x0000000e03047225 */ /* 0x040fe200078e0010 */
[----:B------:R-:W3:Y:S03]  /*3e30*/  F2I.U32.TRUNC.NTZ R7, R7 ;  /* 0x0000000700077305 */ /* 0x000ee6000020f000 */
[----:B------:R-:W-:Y:S01]  /*3e40*/  IMAD R3, R3, R15, R0 ;  /* 0x0000000f03037224 */ /* 0x000fe200078e0200 */
[----:B------:R-:W-:-:S02]  /*3e50*/  I2FP.F32.U32 R0, R21 ;  /* 0x0000001500007245 */ /* 0x000fc40000201000 */
[----:B------:R-:W4:Y:S01]  /*3e60*/  LDC R26, c[0x0][0x658] ;  /* 0x00019600ff1a7b82 */ /* 0x000f220000000800 */
[----:B------:R-:W-:Y:S01]  /*3e70*/  IMAD.IADD R3, R5, 0x1, R3 ;  /* 0x0000000105037824 */ /* 0x000fe200078e0203 */
[----:B0-----:R-:W-:Y:S01]  /*3e80*/  ISETP.NE.U32.AND P0, PT, R28, RZ, PT ;  /* 0x000000ff1c00720c */ /* 0x001fe20003f05070 */
[----:B------:R-:W-:-:S03]  /*3e90*/  FMUL R0, R0, UR4 ;  /* 0x0000000400007c20 */ /* 0x000fc60008400000 */
[----:B------:R-:W-:Y:S01]  /*3ea0*/  ISETP.NE.AND.EX P0, PT, R29, RZ, PT, P0 ;  /* 0x000000ff1d00720c */ /* 0x000fe20003f05300 */
[----:B------:R0:W0:Y:S01]  /*3eb0*/  F2I.U32.TRUNC.NTZ R14, R0 ;  /* 0x00000000000e7305 */ /* 0x000022000020f000 */
[----:B------:R-:W0:Y:S01]  /*3ec0*/  LDC R9, c[0x0][0x144] ;  /* 0x00005100ff097b82 */ /* 0x000e220000000800 */
[-C--:B-1----:R-:W-:Y:S01]  /*3ed0*/  SHF.R.U64 R10, R4, R6.reuse, R3 ;  /* 0x00000006040a7219 */ /* 0x082fe20000001203 */
[----:B---3--:R-:W-:Y:S01]  /*3ee0*/  IMAD.MOV R7, RZ, RZ, -R7 ;  /* 0x000000ffff077224 */ /* 0x008fe200078e0a07 */
[----:B------:R-:W-:-:S05]  /*3ef0*/  SHF.R.U32.HI R3, RZ, R6, R3 ;  /* 0x00000006ff037219 */ /* 0x000fca0000011603 */
[----:B------:R-:W1:Y:S01]  /*3f00*/  LDC R24, c[0x0][0x148] ;  /* 0x00005200ff187b82 */ /* 0x000e620000000800 */
[-CC-:B--2---:R-:W-:Y:S02]  /*3f10*/  SHF.R.U64 R12, R10, R8.reuse, R3.reuse ;  /* 0x000000080a0c7219 */ /* 0x184fe40000001203 */
[----:B------:R-:W-:-:S05]  /*3f20*/  SHF.R.U32.HI R3, RZ, R8, R3 ;  /* 0x00000008ff037219 */ /* 0x000fca0000011603 */
[----:B------:R-:W2:Y:S01]  /*3f30*/  LDC R15, c[0x0][0x600] ;  /* 0x00018000ff0f7b82 */ /* 0x000ea20000000800 */
[-CC-:B----4-:R-:W-:Y:S02]  /*3f40*/  SHF.R.U64 R13, R12, R26.reuse, R3.reuse ;  /* 0x0000001a0c0d7219 */ /* 0x190fe40000001203 */
[----:B------:R-:W-:-:S03]  /*3f50*/  SHF.R.U32.HI R5, RZ, R26, R3 ;  /* 0x0000001aff057219 */ /* 0x000fc60000011603 */
[----:B------:R-:W-:Y:S02]  /*3f60*/  IMAD.MOV.U32 R4, RZ, RZ, R13 ;  /* 0x000000ffff047224 */ /* 0x000fe400078e000d */
[----:B------:R-:W3:Y:S01]  /*3f70*/  LDC R27, c[0x0][0x648] ;  /* 0x00019200ff1b7b82 */ /* 0x000ee20000000800 */
[----:B0-----:R-:W-:-:S07]  /*3f80*/  IMAD R25, R9, R7, R20 ;  /* 0x0000000709197224 */ /* 0x001fce00078e0214 */
[----:B------:R-:W0:Y:S08]  /*3f90*/  LDC R30, c[0x0][0x638] ;  /* 0x00018e00ff1e7b82 */ /* 0x000e300000000800 */
[----:B------:R-:W4:Y:S01]  /*3fa0*/  LDC R31, c[0x0][0x610] ;  /* 0x00018400ff1f7b82 */ /* 0x000f220000000800 */
[----:B-1----:R-:W-:Y:S05]  /*3fb0*/  @!P0 BRA `(.L_x_98) ;  /* 0x0000000000288947 */ /* 0x002fea0003800000 */
        /* <DEDUP_REMOVED lines=10> */
.L_x_98:
[----:B------:R-:W-:Y:S01]  /*4060*/  ISETP.NE.AND P0, PT, R2, 0x1, PT ;  /* 0x000000010200780c */ /* 0x000fe20003f05270 */
[----:B------:R-:W-:Y:S01]  /*4070*/  IMAD.MOV R14, RZ, RZ, -R14 ;  /* 0x000000ffff0e7224 */ /* 0x000fe200078e0a0e */
[----:B---3--:R-:W-:Y:S01]  /*4080*/  SHF.R.U64 R0, R4, R27, R5 ;  /* 0x0000001b04007219 */ /* 0x008fe20000001205 */
[----:B--2---:R-:W-:Y:S01]  /*4090*/  VIADD R5, R15, 0xffffffff ;  /* 0xffffffff0f057836 */ /* 0x004fe20000000000 */
[----:B------:R-:W-:-:S03]  /*40a0*/  LOP3.LUT R3, R12, R61, RZ, 0xc0, !PT ;  /* 0x0000003d0c037212 */ /* 0x000fc600078ec0ff */
[----:B------:R-:W-:Y:S01]  /*40b0*/  IMAD.MOV R4, RZ, RZ, -R0 ;  /* 0x000000ffff047224 */ /* 0x000fe200078e0a00 */
[----:B------:R-:W-:Y:S01]  /*40c0*/  LOP3.LUT R10, R10, R5, RZ, 0xc0, !PT ;  /* 0x000000050a0a7212 */ /* 0x000fe200078ec0ff */
[----:B------:R-:W-:Y:S02]  /*40d0*/  IMAD R0, R58, R0, R3 ;  /* 0x000000003a007224 */ /* 0x000fe400078e0203 */
[----:B0-----:R-:W-:Y:S02]  /*40e0*/  IMAD R3, R4, R30, R13 ;  /* 0x0000001e04037224 */ /* 0x001fe400078e020d */
[----:B------:R-:W-:Y:S02]  /*40f0*/  @P0 IMAD R25, R24, R14, R21 ;  /* 0x0000000e18190224 */ /* 0x000fe400078e0215 */
[----:B------:R-:W-:Y:S02]  /*4100*/  IMAD R5, R3, R15, R10 ;  /* 0x0000000f03057224 */ /* 0x000fe400078e020a */
[----:B----4-:R-:W-:-:S02]  /*4110*/  IMAD R0, R0, R31, R25 ;  /* 0x0000001f00007224 */ /* 0x010fc400078e0219 */
[----:B------:R-:W-:-:S03]  /*4120*/  IMAD.MOV.U32 R4, RZ, RZ, 0x1 ;  /* 0x00000001ff047424 */ /* 0x000fc600078e00ff */
[----:B------:R-:W-:Y:S02]  /*4130*/  SEL R66, R5, R0, !P0 ;  /* 0x0000000005427207 */ /* 0x000fe40004000000 */
[----:B------:R-:W-:Y:S02]  /*4140*/  PRMT R3, R4, 0x7610, R3 ;  /* 0x0000761004037816 */ /* 0x000fe40000000003 */
[----:B------:R-:W-:-:S07]  /*4150*/  SEL R0, R0, R5, !P0 ;  /* 0x0000000500007207 */ /* 0x000fce0004000000 */
.L_x_96:
[----:B------:R-:W-:Y:S01]  /*4160*/  LOP3.LUT P0, RZ, R3, 0xff, RZ, 0xc0, !PT ;  /* 0x000000ff03ff7812 */ /* 0x000fe2000780c0ff */
[----:B------:R-:W-:-:S12]  /*4170*/  IMAD.MOV.U32 R65, RZ, RZ, R0 ;  /* 0x000000ffff417224 */ /* 0x000fd800078e0000 */
[----:B------:R-:W-:Y:S05]  /*4180*/  @P0 BRA `(.L_x_99) ;  /* 0xffffffd000600947 */ /* 0x000fea000383ffff */
[----:B------:R-:W-:Y:S05]  /*4190*/  EXIT ;  /* 0x000000000000794d */ /* 0x000fea0003800000 */
.L_x_4:
        /* <DEDUP_REMOVED lines=26> */
.L_x_101:
[--C-:B------:R-:W-:Y:S01]  /*4340*/  SHF.R.U64 R14, R12, R20, R13.reuse ;  /* 0x000000140c0e7219 */ /* 0x100fe2000000120d */
[----:B------:R-:W0:Y:S01]  /*4350*/  LDC R24, c[0x0][0x618] ;  /* 0x00018600ff187b82 */ /* 0x000e220000000800 */
[----:B------:R-:W-:Y:S01]  /*4360*/  I2FP.F32.U32 R8, R6 ;  /* 0x0000000600087245 */ /* 0x000fe20000201000 */
[----:B------:R-:W-:Y:S01]  /*4370*/  ULDC UR4, c[0x0][0x150] ;  /* 0x0000540000047ab9 */ /* 0x000fe20000000800 */
[----:B------:R-:W-:Y:S02]  /*4380*/  SHF.R.U32.HI R7, RZ, R20, R13 ;  /* 0x00000014ff077219 */ /* 0x000fe4000001160d */
[----:B------:R-:W-:Y:S01]  /*4390*/  IADD3 R11, P0, RZ, -R14, RZ ;  /* 0x8000000eff0b7210 */ /* 0x000fe20007f1e0ff */
[----:B------:R-:W-:Y:S01]  /*43a0*/  FMUL R13, R8, UR4 ;  /* 0x00000004080d7c20 */ /* 0x000fe20008400000 */
[----:B------:R-:W-:Y:S01]  /*43b0*/  ULDC UR4, c[0x0][0x154] ;  /* 0x0000550000047ab9 */ /* 0x000fe20000000800 */
[----:B------:R-:W1:Y:S02]  /*43c0*/  LDC.64 R26, c[0x0][0x640] ;  /* 0x00019000ff1a7b82 */ /* 0x000e640000000a00 */
[----:B------:R-:W-:-:S02]  /*43d0*/  IMAD.X R7, RZ, RZ, ~R7, P0 ;  /* 0x000000ffff077224 */ /* 0x000fc400000e0e07 */
[----:B------:R-:W2:Y:S01]  /*43e0*/  F2I.U32.TRUNC.NTZ R13, R13 ;  /* 0x0000000d000d7305 */ /* 0x000ea2000020f000 */
[----:B------:R-:W-:-:S03]  /*43f0*/  IMAD.WIDE.U32 R8, R11, R22, R16 ;  /* 0x000000160b087225 */ /* 0x000fc600078e0010 */
[----:B------:R-:W3:Y:S01]  /*4400*/  LDC R15, c[0x0][0x144] ;  /* 0x00005100ff0f7b82 */ /* 0x000ee20000000800 */
[----:B------:R-:W-:-:S04]  /*4410*/  IMAD R10, R7, R22, RZ ;  /* 0x00000016070a7224 */ /* 0x000fc800078e02ff */
[----:B------:R-:W-:Y:S02]  /*4420*/  IMAD R7, R11, R23, R10 ;  /* 0x000000170b077224 */ /* 0x000fe400078e020a */
[----:B------:R-:W-:Y:S01]  /*4430*/  IMAD.MOV.U32 R10, RZ, RZ, -0x1 ;  /* 0xffffffffff0a7424 */ /* 0x000fe200078e00ff */
[----:B------:R-:W4:Y:S01]  /*4440*/  LDC R20, c[0x0][0x608] ;  /* 0x00018200ff147b82 */ /* 0x000f220000000800 */
[----:B------:R-:W-:Y:S01]  /*4450*/  IMAD.IADD R7, R9, 0x1, R7 ;  /* 0x0000000109077824 */ /* 0x000fe200078e0207 */
[----:B------:R-:W-:-:S04]  /*4460*/  I2FP.F32.U32 R9, R3 ;  /* 0x0000000300097245 */ /* 0x000fc80000201000 */
[-C--:B0-----:R-:W-:Y:S01]  /*4470*/  SHF.R.U64 R12, R8, R24.reuse, R7 ;  /* 0x00000018080c7219 */ /* 0x081fe20000001207 */
[----:B--2---:R-:W-:Y:S01]  /*4480*/  IMAD.MOV R8, RZ, RZ, -R13 ;  /* 0x000000ffff087224 */ /* 0x004fe200078e0a0d */
[----:B------:R-:W0:Y:S01]  /*4490*/  LDC R11, c[0x0][0x658] ;  /* 0x00019600ff0b7b82 */ /* 0x000e220000000800 */
[----:B-1----:R-:W-:Y:S01]  /*44a0*/  ISETP.NE.U32.AND P0, PT, R26, RZ, PT ;  /* 0x000000ff1a00720c */ /* 0x002fe20003f05070 */
[----:B------:R-:W-:Y:S01]  /*44b0*/  FMUL R9, R9, UR4 ;  /* 0x0000000409097c20 */ /* 0x000fe20008400000 */
[----:B------:R-:W-:Y:S02]  /*44c0*/  SHF.R.U32.HI R7, RZ, R24, R7 ;  /* 0x00000018ff077219 */ /* 0x000fe40000011607 */
[----:B------:R-:W-:-:S03]  /*44d0*/  ISETP.NE.AND.EX P0, PT, R27, RZ, PT, P0 ;  /* 0x000000ff1b00720c */ /* 0x000fc60003f05300 */
[----:B------:R-:W1:Y:S01]  /*44e0*/  LDC R22, c[0x0][0x148] ;  /* 0x00005200ff167b82 */ /* 0x000e620000000800 */
[----:B---3--:R-:W-:Y:S02]  /*44f0*/  IMAD R23, R15, R8, R6 ;  /* 0x000000080f177224 */ /* 0x008fe400078e0206 */
[----:B------:R-:W-:-:S05]  /*4500*/  IMAD.MOV.U32 R8, RZ, RZ, 0x1 ;  /* 0x00000001ff087424 */ /* 0x000fca00078e00ff */
[----:B------:R-:W2:Y:S01]  /*4510*/  LDC R21, c[0x0][0x600] ;  /* 0x00018000ff157b82 */ /* 0x000ea20000000800 */
[-CC-:B----4-:R-:W-:Y:S02]  /*4520*/  SHF.R.U64 R15, R12, R20.reuse, R7.reuse ;  /* 0x000000140c0f7219 */ /* 0x190fe40000001207 */
[----:B------:R-:W-:Y:S02]  /*4530*/  SHF.R.U32.HI R6, RZ, R20, R7 ;  /* 0x00000014ff067219 */ /* 0x000fe40000011607 */
[----:B------:R3:W4:Y:S03]  /*4540*/  F2I.U32.TRUNC.NTZ R20, R9 ;  /* 0x0000000900147305 */ /* 0x000726000020f000 */
[----:B------:R-:W1:Y:S01]  /*4550*/  LDC R25, c[0x0][0x648] ;  /* 0x00019200ff197b82 */ /* 0x000e620000000800 */
[-C--:B0-----:R-:W-:Y:S02]  /*4560*/  SHF.R.U64 R19, R15, R11.reuse, R6 ;  /* 0x0000000b0f137219 */ /* 0x081fe40000001206 */
[----:B------:R-:W-:-:S02]  /*4570*/  SHF.L.U32 R10, R10, R11, RZ ;  /* 0x0000000b0a0a7219 */ /* 0x000fc400000006ff */
[-C--:B------:R-:W-:Y:S01]  /*4580*/  SHF.R.U32.HI R7, RZ, R11.reuse, R6 ;  /* 0x0000000bff077219 */ /* 0x080fe20000011606 */
[----:B------:R-:W-:Y:S01]  /*4590*/  IMAD.MOV.U32 R6, RZ, RZ, R19 ;  /* 0x000000ffff067224 */ /* 0x000fe200078e0013 */
[----:B------:R-:W-:Y:S01]  /*45a0*/  SHF.L.U32 R24, R8, R11, RZ ;  /* 0x0000000b08187219 */ /* 0x000fe200000006ff */
[----:B------:R-:W0:Y:S01]  /*45b0*/  LDC R28, c[0x0][0x638] ;  /* 0x00018e00ff1c7b82 */ /* 0x000e220000000800 */
[----:B------:R-:W-:-:S07]  /*45c0*/  LOP3.LUT R30, RZ, R10, RZ, 0x33, !PT ;  /* 0x0000000aff1e7212 */ /* 0x000fce00078e33ff */
[----:B------:R-:W0:Y:S01]  /*45d0*/  LDC R29, c[0x0][0x610] ;  /* 0x00018400ff1d7b82 */ /* 0x000e220000000800 */
[----:B---34-:R-:W-:Y:S05]  /*45e0*/  @!P0 BRA `(.L_x_102) ;  /* 0x0000000000288947 */ /* 0x018fea0003800000 */
[----:B------:R-:W3:Y:S02]  /*45f0*/  LDC R6, c[0x0][0x64c] ;  /* 0x00019300ff067b82 */ /* 0x000ee40000000800 */
[----:B---3--:R-:W-:-:S05]  /*4600*/  IADD3 R11, P0, R19, R6, RZ ;  /* 0x00000006130b7210 */ /* 0x008fca0007f1e0ff */
        /* <DEDUP_REMOVED lines=8> */
.L_x_102:
[----:B------:R-:W-:Y:S01]  /*4690*/  ISETP.NE.AND P0, PT, R2, 0x1, PT ;  /* 0x000000010200780c */ /* 0x000fe20003f05270 */
[----:B--2---:R-:W-:Y:S01]  /*46a0*/  VIADD R9, R21, 0xffffffff ;  /* 0xffffffff15097836 */ /* 0x004fe20000000000 */
[----:B-1----:R-:W-:Y:S01]  /*46b0*/  SHF.R.U64 R7, R6, R25, R7 ;  /* 0x0000001906077219 */ /* 0x002fe20000001207 */
[----:B------:R-:W-:Y:S01]  /*46c0*/  IMAD.MOV R20, RZ, RZ, -R20 ;  /* 0x000000ffff147224 */ /* 0x000fe200078e0a14 */
[----:B------:R-:W-:Y:S02]  /*46d0*/  LOP3.LUT R6, R15, R30, RZ, 0xc0, !PT ;  /* 0x0000001e0f067212 */ /* 0x000fe400078ec0ff */
[----:B------:R-:W-:Y:S01]  /*46e0*/  LOP3.LUT R12, R12, R9, RZ, 0xc0, !PT ;  /* 0x000000090c0c7212 */ /* 0x000fe200078ec0ff */
[----:B------:R-:W-:Y:S02]  /*46f0*/  IMAD.MOV R8, RZ, RZ, -R7 ;  /* 0x000000ffff087224 */ /* 0x000fe400078e0a07 */
[----:B------:R-:W-:Y:S02]  /*4700*/  IMAD R6, R24, R7, R6 ;  /* 0x0000000718067224 */ /* 0x000fe400078e0206 */
[----:B------:R-:W-:-:S02]  /*4710*/  IMAD.MOV.U32 R9, RZ, RZ, 0x1 ;  /* 0x00000001ff097424 */ /* 0x000fc400078e00ff */
[----:B------:R-:W-:Y:S02]  /*4720*/  @P0 IMAD R23, R22, R20, R3 ;  /* 0x0000001416170224 */ /* 0x000fe400078e0203 */
[----:B0-----:R-:W-:Y:S02]  /*4730*/  IMAD R3, R8, R28, R19 ;  /* 0x0000001c08037224 */ /* 0x001fe400078e0213 */
[----:B------:R-:W-:Y:S02]  /*4740*/  IMAD R13, R6, R29, R23 ;  /* 0x0000001d060d7224 */ /* 0x000fe400078e0217 */
[----:B------:R-:W-:Y:S02]  /*4750*/  IMAD R6, R3, R21, R12 ;  /* 0x0000001503067224 */ /* 0x000fe400078e020c */
[----:B------:R-:W-:-:S03]  /*4760*/  IMAD.MOV.U32 R8, RZ, RZ, R14 ;  /* 0x000000ffff087224 */ /* 0x000fc600078e000e */
[----:B------:R-:W-:Y:S02]  /*4770*/  SEL R20, R6, R13, !P0 ;  /* 0x0000000d06147207 */ /* 0x000fe40004000000 */
[----:B------:R-:W-:-:S07]  /*4780*/  SEL R13, R13, R6, !P0 ;  /* 0x000000060d0d7207 */ /* 0x000fce0004000000 */
.L_x_100:
[----:B------:R-:W-:-:S08]  /*4790*/  NOP ;  /* 0x0000000000007918 */ /* 0x000fd00000000000 */
[----:B------:R-:W0:-:S00]  /*47a0*/  USETMAXREG.DEALLOC.CTAPOOL 0x28 ;  /* 0x00000028000079c8 */ /* 0x000e0000080e0500 */
[----:B0-----:R-:W-:-:S13]  /*47b0*/  ISETP.NE.AND P0, PT, R0, RZ, PT ;  /* 0x000000ff0000720c */ /* 0x001fda0003f05270 */
[----:B------:R-:W-:Y:S05]  /*47c0*/  @P0 EXIT ;  /* 0x000000000000094d */ /* 0x000fea0003800000 */
[----:B------:R-:W-:Y:S01]  /*47d0*/  LOP3.LUT P0, RZ, R9, 0xff, RZ, 0xc0, !PT ;  /* 0x000000ff09ff7812 */ /* 0x000fe2000780c0ff */
[----:B------:R-:W-:Y:S02]  /*47e0*/  IMAD.MOV.U32 R0, RZ, RZ, 0x1 ;  /* 0x00000001ff007424 */ /* 0x000fe400078e00ff */
[----:B------:R-:W-:-:S10]  /*47f0*/  IMAD.MOV.U32 R3, RZ, RZ, RZ ;  /* 0x000000ffff037224 */ /* 0x000fd400078e00ff */
[----:B------:R-:W-:Y:S05]  /*4800*/  @!P0 BRA `(.L_x_103) ;  /* 0x0000000c001c8947 */ /* 0x000fea0003800000 */
[----:B------:R-:W0:Y:S01]  /*4810*/  LDC R0, c[0x0][0x28c] ;  /* 0x0000a300ff007b82 */ /* 0x000e220000000800 */
[----:B------:R-:W-:Y:S01]  /*4820*/  LOP3.LUT P0, RZ, R4, 0x1f, RZ, 0xc0, !PT ;  /* 0x0000001f04ff7812 */ /* 0x000fe2000780c0ff */
[----:B------:R-:W-:Y:S01]  /*4830*/  ULDC UR5, c[0x0][0x658] ;  /* 0x0001960000057ab9 */ /* 0x000fe20000000800 */
[----:B------:R-:W-:Y:S01]  /*4840*/  UMOV UR6, 0xffffffff ;  /* 0xffffffff00067882 */ /* 0x000fe20000000000 */
[----:B------:R-:W-:Y:S01]  /*4850*/  BSSY B0, `(.L_x_103) ;  /* 0x00000c2000007945 */ /* 0x000fe20003800000 */
[----:B------:R-:W-:Y:S01]  /*4860*/  USHF.L.U32 UR6, UR6, UR5, URZ ;  /* 0x0000000506067299 */ /* 0x000fe2000800063f */
[C---:B------:R-:W-:Y:S01]  /*4870*/  ISETP.NE.AND P2, PT, R5.reuse, RZ, PT ;  /* 0x000000ff0500720c */ /* 0x040fe20003f45270 */
[----:B------:R-:W-:Y:S01]  /*4880*/  IMAD.MOV.U32 R11, RZ, RZ, 0x1 ;  /* 0x00000001ff0b7424 */ /* 0x000fe200078e00ff */
[----:B------:R-:W-:Y:S01]  /*4890*/  ISETP.NE.OR P0, PT, R5, RZ, !P0 ;  /* 0x000000ff0500720c */ /* 0x000fe20004705670 */
[----:B------:R-:W-:Y:S01]  /*48a0*/  ULDC UR4, c[0x0][0x600] ;  /* 0x0001800000047ab9 */ /* 0x000fe20000000800 */
[----:B------:R-:W-:Y:S01]  /*48b0*/  LOP3.LUT R19, R18, 0x2, RZ, 0xfc, !PT ;  /* 0x0000000212137812 */ /* 0x000fe200078efcff */
[----:B------:R-:W-:Y:S01]  /*48c0*/  UMOV UR7, 0x1 ;  /* 0x0000000100077882 */ /* 0x000fe20000000000 */
[----:B------:R-:W-:-:S02]  /*48d0*/  UIADD3 UR15, UR4, -0x1, URZ ;  /* 0xffffffff040f7890 */ /* 0x000fc4000fffe03f */
[----:B------:R-:W-:Y:S02]  /*48e0*/  USHF.L.U32 UR17, UR7, UR5, URZ ;  /* 0x0000000507117299 */ /* 0x000fe4000800063f */
[----:B------:R-:W-:Y:S01]  /*48f0*/  ULOP3.LUT UR16, URZ, UR6, URZ, 0x33, !UPT ;  /* 0x000000063f107292 */ /* 0x000fe2000f8e333f */
[----:B------:R-:W-:Y:S01]  /*4900*/  ULDC.64 UR20, c[0x0][0x198] ;  /* 0x0000660000147ab9 */ /* 0x000fe20000000a00 */
[----:B0-----:R-:W-:-:S05]  /*4910*/  VIADD R0, R0, 0x3f ;  /* 0x0000003f00007836 */ /* 0x001fca0000000000 */
[----:B------:R-:W-:-:S04]  /*4920*/  SHF.R.S32.HI R3, RZ, 0x1f, R0 ;  /* 0x0000001fff037819 */ /* 0x000fc80000011400 */
[----:B------:R-:W-:Y:S01]  /*4930*/  LEA.HI R3, R3, R0, RZ, 0x6 ;  /* 0x0000000003037211 */ /* 0x000fe200078f30ff */
[----:B------:R-:W-:-:S03]  /*4940*/  IMAD.MOV.U32 R0, RZ, RZ, 0x1 ;  /* 0x00000001ff007424 */ /* 0x000fc600078e00ff */
[----:B------:R-:W-:Y:S01]  /*4950*/  SHF.R.S32.HI R12, RZ, 0x6, R3 ;  /* 0x00000006ff0c7819 */ /* 0x000fe20000011403 */
[----:B------:R-:W-:-:S04]  /*4960*/  IMAD.MOV.U32 R3, RZ, RZ, RZ ;  /* 0x000000ffff037224 */ /* 0x000fc800078e00ff */
[----:B------:R-:W-:-:S07]  /*4970*/  VIADD R10, R12, 0x1 ;  /* 0x000000010c0a7836 */ /* 0x000fce0000000000 */
.L_x_115:
[----:B------:R-:W-:-:S03]  /*4980*/  UMOV UR4, 0xffffffff ;  /* 0xffffffff00047882 */ /* 0x000fc60000000000 */
[----:B------:R-:W-:Y:S05]  /*4990*/  BRA.DIV UR4, `(.L_x_104) ;  /* 0x0000001604507947 */ /* 0x000fea000b800000 */
[----:B------:R-:W-:-:S13]  /*49a0*/  ELECT P6, URZ, PT ;  /* 0x00000000003f782f */ /* 0x000fda00038c0000 */
.L_x_138:
[----:B------:R-:W0:Y:S01]  /*49b0*/  LDC R4, c[0x0][0x28c] ;  /* 0x0000a300ff047b82 */ /* 0x000e220000000800 */
[----:B------:R-:W-:Y:S01]  /*49c0*/  BSSY B1, `(.L_x_105) ;  /* 0x0000037000017945 */ /* 0x000fe20003800000 */
[----:B0-----:R-:W-:-:S13]  /*49d0*/  ISETP.LT.OR P6, PT, R4, 0x1, !P6 ;  /* 0x000000010400780c */ /* 0x001fda00077c1670 */
[----:B------:R-:W-:Y:S05]  /*49e0*/  @P6 BRA `(.L_x_106) ;  /* 0x0000000000d06947 */ /* 0x000fea0003800000 */
[----:B------:R-:W-:Y:S02]  /*49f0*/  IMAD.SHL.U32 R20, R20, 0x20, RZ ;  /* 0x0000002014147824 */ /* 0x000fe400078e00ff */
[----:B------:R-:W-:Y:S02]  /*4a00*/  IMAD R13, R13, 0xc0, RZ ;  /* 0x000000c00d0d7824 */ /* 0x000fe400078e02ff */
[----:B------:R-:W-:Y:S02]  /*4a10*/  IMAD.MOV.U32 R21, RZ, RZ, RZ ;  /* 0x000000ffff157224 */ /* 0x000fe400078e00ff */
[----:B------:R-:W-:Y:S02]  /*4a20*/  IMAD.MOV.U32 R4, RZ, RZ, R10 ;  /* 0x000000ffff047224 */ /* 0x000fe400078e000a */
[----:B------:R-:W-:Y:S02]  /*4a30*/  IMAD.MOV.U32 R5, RZ, RZ, R0 ;  /* 0x000000ffff057224 */ /* 0x000fe400078e0000 */
[----:B------:R-:W-:-:S07]  /*4a40*/  IMAD.MOV.U32 R6, RZ, RZ, R3 ;  /* 0x000000ffff067224 */ /* 0x000fce00078e0003 */
.L_x_110:
[----:B------:R-:W0:Y:S01]  /*4a50*/  S2R R14, SR_CgaCtaId ;  /* 0x00000000000e7919 */ /* 0x000e220000008800 */
[----:B------:R-:W-:Y:S01]  /*4a60*/  MOV R7, 0x400 ;  /* 0x0000040000077802 */ /* 0x000fe20000000f00 */
[----:B------:R-:W1:Y:S03]  /*4a70*/  @!P2 LDC R9, c[0x0][0x500] ;  /* 0x00014000ff09ab82 */ /* 0x000e660000000800 */
[----:B0-----:R-:W-:Y:S02]  /*4a80*/  LEA R15, R14, R7, 0x18 ;  /* 0x000000070e0f7211 */ /* 0x001fe400078ec0ff */
[----:B------:R-:W-:-:S03]  /*4a90*/  SHF.L.U32 R7, R5, 0x1f, RZ ;  /* 0x0000001f05077819 */ /* 0x000fc600000006ff */
[----:B------:R-:W-:-:S04]  /*4aa0*/  IMAD R14, R6, 0x8, R15 ;  /* 0x00000008060e7824 */ /* 0x000fc800078e020f */
[----:B------:R-:W0:Y:S02]  /*4ab0*/  SYNCS.PHASECHK.TRANS64.TRYWAIT P1, [R14+URZ+0x80], R7 ;  /* 0x000080070e0075a7 */ /* 0x000e24000802017f */
[----:B01----:R-:W-:Y:S05]  /*4ac0*/  @!P1 BRA `(.L_x_107) ;  /* 0x0000001400249947 */ /* 0x003fea0003800000 */
.L_x_139:
[----:B0-----:R-:W-:Y:S01]  /*4ad0*/  PRMT R7, R19, 0x9910, RZ ;  /* 0x0000991013077816 */ /* 0x001fe200000000ff */
[----:B------:R0:W-:Y:S03]  /*4ae0*/  @!P2 SYNCS.ARRIVE.TRANS64 RZ, [R14+URZ], R9 ;  /* 0x000000090effa9a7 */ /* 0x0001e6000800003f */
[----:B------:R-:W-:-:S13]  /*4af0*/  ISETP.NE.AND P1, PT, R7, 0x2, PT ;  /* 0x000000020700780c */ /* 0x000fda0003f25270 */
[----:B0-----:R-:W-:Y:S05]  /*4b00*/  @P1 BRA `(.L_x_108) ;  /* 0x0000000000041947 */ /* 0x001fea0003800000 */
[----:B------:R-:W-:Y:S01]  /*4b10*/  BPT.TRAP 0x1 ;  /* 0x000000040000795c */ /* 0x000fe20000300000 */
.L_x_108:
[----:B------:R-:W-:Y:S05]  /*4b20*/  @P0 BRA `(.L_x_109) ;  /* 0x0000000000040947 */ /* 0x000fea0003800000 */
[----:B------:R-:W-:Y:S01]  /*4b30*/  BPT.TRAP 0x1 ;  /* 0x000000040000795c */ /* 0x000fe20000300000 */
.L_x_109:
[--C-:B------:R-:W-:Y:S01]  /*4b40*/  IMAD R7, R6, 0x3000, R15.reuse ;  /* 0x0000300006077824 */ /* 0x100fe200078e020f */
[----:B------:R-:W-:Y:S01]  /*4b50*/  R2UR UR9, R14 ;  /* 0x000000000e0972ca */ /* 0x000fe200000e0000 */
[----:B------:R-:W-:Y:S01]  /*4b60*/  IMAD R15, R6, 0x800, R15 ;  /* 0x00000800060f7824 */ /* 0x000fe200078e020f */
[----:B------:R-:W-:Y:S01]  /*4b70*/  UIADD3 UR4, UP0, UR20, 0xf0, URZ ;  /* 0x000000f014047890 */ /* 0x000fe2000ff1e03f */
[----:B------:R-:W-:Y:S01]  /*4b80*/  VIADD R4, R4, 0xffffffff ;  /* 0xffffffff04047836 */ /* 0x000fe20000000000 */
[----:B------:R-:W-:Y:S01]  /*4b90*/  R2UR UR5, R7 ;  /* 0x00000000070572ca */ /* 0x000fe200000e0000 */
[----:B------:R-:W-:Y:S01]  /*4ba0*/  UIADD3 UR22, UP1, UR20, 0x1f0, URZ ;  /* 0x000001f014167890 */ /* 0x000fe2000ff3e03f */
[----:B------:R-:W-:Y:S01]  /*4bb0*/  R2UR UR8, R15 ;  /* 0x000000000f0872ca */ /* 0x000fe200000e0000 */
[----:B------:R-:W-:Y:S01]  /*4bc0*/  VIADD R6, R6, 0x1 ;  /* 0x0000000106067836 */ /* 0x000fe20000000000 */
[----:B------:R-:W-:Y:S01]  /*4bd0*/  R2UR UR11, R13 ;  /* 0x000000000d0b72ca */ /* 0x000fe200000e0000 */
[----:B------:R-:W-:Y:S01]  /*4be0*/  UIADD3.X UR23, URZ, UR21, URZ, UP1, !UPT ;  /* 0x000000153f177290 */ /* 0x000fe20008ffe43f */
[C---:B------:R-:W-:Y:S01]  /*4bf0*/  R2UR UR10, R21.reuse ;  /* 0x00000000150a72ca */ /* 0x040fe200000e0000 */
[----:B------:R-:W-:Y:S01]  /*4c00*/  UMOV UR6, 0x0 ;  /* 0x0000000000067882 */ /* 0x000fe20000000000 */
[----:B------:R-:W-:Y:S01]  /*4c10*/  R2UR UR12, R8 ;  /* 0x00000000080c72ca */ /* 0x000fe200000e0000 */
[----:B------:R-:W-:Y:S01]  /*4c20*/  UMOV UR7, 0x10000000 ;  /* 0x1000000000077882 */ /* 0x000fe20000000000 */
[----:B------:R-:W-:Y:S01]  /*4c30*/  R2UR UR18, R20 ;  /* 0x00000000141272ca */ /* 0x000fe200000e0000 */
[----:B------:R-:W-:Y:S01]  /*4c40*/  VIADD R21, R21, 0x40 ;  /* 0x0000004015157836 */ /* 0x000fe20000000000 */
[----:B------:R-:W-:Y:S01]  /*4c50*/  ISETP.GT.AND P3, PT, R4, 0x1, PT ;  /* 0x000000010400780c */ /* 0x000fe20003f64270 */
[----:B------:R-:W-:Y:S01]  /*4c60*/  UIADD3 UR13, UR5, 0x200, URZ ;  /* 0x00000200050d7890 */ /* 0x000fe2000fffe03f */
[----:B------:R-:W-:Y:S01]  /*4c70*/  ISETP.NE.AND P1, PT, R6, 0x10, PT ;  /* 0x000000100600780c */ /* 0x000fe20003f25270 */
[----:B------:R-:W-:-:S02]  /*4c80*/  UIADD3.X UR5, URZ, UR21, URZ, UP0, !UPT ;  /* 0x000000153f057290 */ /* 0x000fc400087fe43f */
[----:B------:R-:W-:Y:S01]  /*4c90*/  UIADD3 UR14, UR8, 0x30200, URZ ;  /* 0x00030200080e7890 */ /* 0x000fe2000fffe03f */
[----:B------:R-:W-:Y:S02]  /*4ca0*/  SEL R14, RZ, 0x1, P1 ;  /* 0x00000001ff0e7807 */ /* 0x000fe40000800000 */
[----:B------:R-:W-:Y:S01]  /*4cb0*/  UMOV UR8, UR13 ;  /* 0x0000000d00087c82 */ /* 0x000fe20008000000 */
[----:B------:R-:W-:Y:S02]  /*4cc0*/  SEL R6, R6, RZ, P1 ;  /* 0x000000ff06067207 */ /* 0x000fe40000800000 */
[----:B------:R-:W-:Y:S01]  /*4cd0*/  LOP3.LUT R5, R5, R14, RZ, 0x3c, !PT ;  /* 0x0000000e05057212 */ /* 0x000fe200078e3cff */
[----:B------:R0:W-:Y:S02]  /*4ce0*/  UTMALDG.3D [UR8], [UR4], desc[UR6] ;  /* 0x00000608040075b4 */ /* 0x0001e40008011000 */
[----:B0-----:R-:W-:Y:S01]  /*4cf0*/  UMOV UR8, UR14 ;  /* 0x0000000e00087c82 */ /* 0x001fe20008000000 */
[----:B------:R-:W-:-:S02]  /*4d00*/  UMOV UR11, UR18 ;  /* 0x00000012000b7c82 */ /* 0x000fc40008000000 */
[----:B------:R0:W-:Y:S02]  /*4d10*/  UTMALDG.3D [UR8], [UR22], desc[UR6] ;  /* 0x00000608160075b4 */ /* 0x0001e40008011000 */
[----:B0-----:R-:W-:Y:S05]  /*4d20*/  @P3 BRA `(.L_x_110) ;  /* 0xfffffffc00483947 */ /* 0x001fea000383ffff */
.L_x_106:
[----:B------:R-:W-:Y:S05]  /*4d30*/  BSYNC B1 ;  /* 0x0000000000017941 */ /* 0x000fea0003800000 */
.L_x_105:
[----:B------:R-:W-:Y:S01]  /*4d40*/  LOP3.LUT P3, RZ, R11, 0xff, RZ, 0xc0, !PT ;  /* 0x000000ff0bff7812 */ /* 0x000fe2000786c0ff */
[----:B------:R-:W-:Y:S01]  /*4d50*/  IMAD.IADD R3, R12, 0x1, R3 ;  /* 0x000000010c037824 */ /* 0x000fe200078e0203 */
[----:B------:R-:W-:Y:S01]  /*4d60*/  IADD3 R16, P4, R16, UR36, RZ ;  /* 0x0000002410107c10 */ /* 0x000fe2000ff9e0ff */
[----:B------:R-:W-:Y:S01]  /*4d70*/  ULDC.64 UR4, c[0x0][0x650] ;  /* 0x0001940000047ab9 */ /* 0x000fe20000000a00 */
[----:B------:R-:W-:Y:S01]  /*4d80*/  BSSY B1, `(.L_x_111) ;  /* 0x000006c000017945 */ /* 0x000fe20003800000 */
[----:B------:R-:W-:Y:S01]  /*4d90*/  IMAD.MOV.U32 R13, RZ, RZ, -0x1 ;  /* 0xffffffffff0d7424 */ /* 0x000fe200078e00ff */
[----:B------:R-:W-:Y:S01]  /*4da0*/  ISETP.GT.U32.AND P1, PT, R3, 0xf, PT ;  /* 0x0000000f0300780c */ /* 0x000fe20003f24070 */
[----:B------:R-:W-:Y:S01]  /*4db0*/  IMAD.MOV.U32 R20, RZ, RZ, -0x1 ;  /* 0xffffffffff147424 */ /* 0x000fe200078e00ff */
[----:B------:R-:W-:Y:S01]  /*4dc0*/  SHF.R.U32.HI R4, RZ, 0x4, R3 ;  /* 0x00000004ff047819 */ /* 0x000fe20000011603 */
[----:B------:R-:W-:Y:S01]  /*4dd0*/  IMAD.MOV.U32 R8, RZ, RZ, -0x1 ;  /* 0xffffffffff087424 */ /* 0x000fe200078e00ff */
[----:B------:R-:W-:-:S02]  /*4de0*/  ISETP.LT.U32.AND P1, PT, R12, 0x10, P1 ;  /* 0x000000100c00780c */ /* 0x000fc40000f21070 */
[----:B------:R-:W-:Y:S01]  /*4df0*/  IADD3.X R17, R17, UR42, RZ, P4, !PT ;  /* 0x0000002a11117c10 */ /* 0x000fe2000a7fe4ff */
[----:B------:R-:W0:Y:S01]  /*4e00*/  @P3 S2R R6, SR_CgaCtaId ;  /* 0x0000000000063919 */ /* 0x000e220000008800 */
[----:B------:R-:W-:Y:S02]  /*4e10*/  @P3 MOV R5, 0x400 ;  /* 0x0000040000053802 */ /* 0x000fe40000000f00 */
[----:B------:R-:W-:Y:S02]  /*4e20*/  ISETP.GE.U32.AND P4, PT, R16, UR4, PT ;  /* 0x0000000410007c0c */ /* 0x000fe4000bf86070 */
[----:B------:R-:W-:Y:S02]  /*4e30*/  LOP3.LUT R4, R4, 0x1, RZ, 0xc0, !PT ;  /* 0x0000000104047812 */ /* 0x000fe400078ec0ff */
[----:B------:R-:W-:Y:S02]  /*4e40*/  LOP3.LUT R3, R3, 0xf, RZ, 0xc0, !PT ;  /* 0x0000000f03037812 */ /* 0x000fe400078ec0ff */
[----:B------:R-:W-:-:S02]  /*4e50*/  PRMT R11, RZ, 0x7610, R11 ;  /* 0x00007610ff0b7816 */ /* 0x000fc4000000000b */
[----:B0-----:R-:W-:-:S04]  /*4e60*/  @P3 LEA R5, R6, R5, 0x18 ;  /* 0x0000000506053211 */ /* 0x001fc800078ec0ff */
[----:B------:R0:W-:Y:S01]  /*4e70*/  @P3 SYNCS.ARRIVE.TRANS64.A1T0 RZ, [R5+URZ+0x118], RZ ;  /* 0x000118ff05ff39a7 */ /* 0x0001e2000810003f */
[----:B------:R-:W-:-:S04]  /*4e80*/  ISETP.NE.U32.AND P3, PT, R4, 0x1, PT ;  /* 0x000000010400780c */ /* 0x000fc80003f65070 */
[----:B------:R-:W-:Y:S02]  /*4e90*/  ISETP.GT.U32.AND P3, PT, R12, 0xf, !P3 ;  /* 0x0000000f0c00780c */ /* 0x000fe40005f64070 */
[----:B0-----:R-:W-:Y:S02]  /*4ea0*/  SEL R5, RZ, 0x1, !P1 ;  /* 0x00000001ff057807 */ /* 0x001fe40004800000 */
[----:B------:R-:W-:Y:S02]  /*4eb0*/  ISETP.GE.U32.AND.EX P1, PT, R17, UR5, PT, P4 ;  /* 0x0000000511007c0c */ /* 0x000fe4000bf26140 */
[----:B------:R-:W-:-:S04]  /*4ec0*/  SEL R4, RZ, 0x1, !P3 ;  /* 0x00000001ff047807 */ /* 0x000fc80005800000 */
[----:B------:R-:W-:Y:S02]  /*4ed0*/  LOP3.LUT R0, R4, R0, R5, 0x96, !PT ;  /* 0x0000000004007212 */ /* 0x000fe400078e9605 */
[----:B------:R-:W-:-:S05]  /*4ee0*/  PRMT R4, RZ, 0x7610, R4 ;  /* 0x00007610ff047816 */ /* 0x000fca0000000004 */
[----:B------:R-:W-:Y:S05]  /*4ef0*/  @P1 BRA `(.L_x_112) ;  /* 0x0000000400501947 */ /* 0x000fea0003800000 */
[----:B------:R-:W-:Y:S01]  /*4f00*/  ULDC.64 UR4, c[0x0][0x628] ;  /* 0x00018a0000047ab9 */ /* 0x000fe20000000a00 */
[----:B------:R-:W0:Y:S01]  /*4f10*/  S2R R14, SR_CTAID.X ;  /* 0x00000000000e7919 */ /* 0x000e220000002500 */
[----:B------:R-:W-:Y:S01]  /*4f20*/  ISETP.NE.U32.AND P1, PT, RZ, UR4, PT ;  /* 0x00000004ff007c0c */ /* 0x000fe2000bf25070 */
[----:B------:R-:W-:Y:S01]  /*4f30*/  ULDC UR7, c[0x0][0x630] ;  /* 0x00018c0000077ab9 */ /* 0x000fe20000000800 */
[----:B------:R-:W-:Y:S01]  /*4f40*/  IMAD.MOV.U32 R4, RZ, RZ, R16 ;  /* 0x000000ffff047224 */ /* 0x000fe200078e0010 */
[----:B------:R-:W1:Y:S01]  /*4f50*/  S2R R13, SR_CTAID.Y ;  /* 0x00000000000d7919 */ /* 0x000e620000002600 */
[----:B------:R-:W-:Y:S01]  /*4f60*/  ISETP.NE.AND.EX P1, PT, RZ, UR5, PT, P1 ;  /* 0x00000005ff007c0c */ /* 0x000fe2000bf25310 */
[----:B------:R-:W-:-:S12]  /*4f70*/  IMAD.MOV.U32 R5, RZ, RZ, R17 ;  /* 0x000000ffff057224 */ /* 0x000fd800078e0011 */
[----:B------:R-:W-:Y:S05]  /*4f80*/  @!P1 BRA `(.L_x_113) ;  /* 0x0000000000289947 */ /* 0x000fea0003800000 */
[----:B------:R-:W-:Y:S02]  /*4f90*/  ULDC UR6, c[0x0][0x634] ;  /* 0x00018d0000067ab9 */ /* 0x000fe40000000800 */
[----:B------:R-:W-:-:S05]  /*4fa0*/  IADD3 R9, P1, R16, UR6, RZ ;  /* 0x0000000610097c10 */ /* 0x000fca000ff3e0ff */
[----:B------:R-:W-:-:S04]  /*4fb0*/  IMAD.X R15, RZ, RZ, R17, P1 ;  /* 0x000000ffff0f7224 */ /* 0x000fc800008e0611 */
[----:B------:R-:W-:-:S04]  /*4fc0*/  IMAD.WIDE.U32 R6, R15, UR4, RZ ;  /* 0x000000040f067c25 */ /* 0x000fc8000f8e00ff */
[----:B------:R-:W-:-:S04]  /*4fd0*/  IMAD.WIDE.U32 R6, P1, R9, UR5, R6 ;  /* 0x0000000509067c25 */ /* 0x000fc8000f820006 */
[----:B------:R-:W-:-:S04]  /*4fe0*/  IMAD.WIDE.U32 R8, R9, UR4, RZ ;  /* 0x0000000409087c25 */ /* 0x000fc8000f8e00ff */
[----:B------:R-:W-:Y:S01]  /*4ff0*/  IMAD.X R5, RZ, RZ, RZ, P1 ;  /* 0x000000ffff057224 */ /* 0x000fe200008e06ff */
[----:B------:R-:W-:Y:S01]  /*5000*/  IADD3 RZ, P1, R9, R6, RZ ;  /* 0x0000000609ff7210 */ /* 0x000fe20007f3e0ff */
[----:B------:R-:W-:-:S04]  /*5010*/  IMAD.MOV.U32 R4, RZ, RZ, R7 ;  /* 0x000000ffff047224 */ /* 0x000fc800078e0007 */
[----:B------:R-:W-:-:S08]  /*5020*/  IMAD.WIDE.U32.X R4, R15, UR5, R4, P1 ;  /* 0x000000050f047c25 */ /* 0x000fd000088e0404 */
.L_x_113:
[--C-:B------:R-:W-:Y:S01]  /*5030*/  SHF.R.U64 R8, R4, UR7, R5.reuse ;  /* 0x0000000704087c19 */ /* 0x100fe20008001205 */
[----:B------:R-:W-:Y:S01]  /*5040*/  ULDC.64 UR4, c[0x0][0x620] ;  /* 0x0001880000047ab9 */ /* 0x000fe20000000a00 */
[----:B------:R-:W-:Y:S01]  /*5050*/  SHF.R.U32.HI R4, RZ, UR7, R5 ;  /* 0x00000007ff047c19 */ /* 0x000fe20008011605 */
[----:B------:R-:W2:Y:S01]  /*5060*/  LDC R25, c[0x0][0x144] ;  /* 0x00005100ff197b82 */ /* 0x000ea20000000800 */
[----:B------:R-:W-:Y:S01]  /*5070*/  IADD3 R7, P1, RZ, -R8, RZ ;  /* 0x80000008ff077210 */ /* 0x000fe20007f3e0ff */
[----:B------:R-:W-:Y:S01]  /*5080*/  ULDC.64 UR8, c[0x0][0x640] ;  /* 0x0001900000087ab9 */ /* 0x000fe20000000a00 */
[----:B0-----:R-:W-:Y:S01]  /*5090*/  I2FP.F32.U32 R9, R14 ;  /* 0x0000000e00097245 */ /* 0x001fe20000201000 */
[----:B------:R-:W-:Y:S02]  /*50a0*/  ULDC UR6, c[0x0][0x608] ;  /* 0x0001820000067ab9 */ /* 0x000fe40000000800 */
[----:B------:R-:W-:Y:S01]  /*50b0*/  IMAD.X R4, RZ, RZ, ~R4, P1 ;  /* 0x000000ffff047224 */ /* 0x000fe200008e0e04 */
[----:B------:R-:W-:Y:S01]  /*50c0*/  ISETP.NE.U32.AND P1, PT, RZ, UR8, PT ;  /* 0x00000008ff007c0c */ /* 0x000fe2000bf25070 */
[----:B------:R-:W0:Y:S02]  /*50d0*/  LDC R20, c[0x0][0x148] ;  /* 0x00005200ff147b82 */ /* 0x000e240000000800 */
[----:B------:R-:W-:Y:S01]  /*50e0*/  IMAD R6, R4, UR4, RZ ;  /* 0x0000000404067c24 */ /* 0x000fe2000f8e02ff */
[----:B------:R-:W-:Y:S01]  /*50f0*/  ISETP.NE.AND.EX P1, PT, RZ, UR9, PT, P1 ;  /* 0x00000009ff007c0c */ /* 0x000fe2000bf25310 */
[----:B------:R-:W-:Y:S01]  /*5100*/  IMAD.WIDE.U32 R4, R7, UR4, R16 ;  /* 0x0000000407047c25 */ /* 0x000fe2000f8e0010 */
[----:B------:R-:W-:-:S03]  /*5110*/  ULDC UR4, c[0x0][0x150] ;  /* 0x0000540000047ab9 */ /* 0x000fc60000000800 */
[----:B------:R-:W-:Y:S02]  /*5120*/  IMAD R7, R7, UR5, R6 ;  /* 0x0000000507077c24 */ /* 0x000fe4000f8e0206 */
[----:B------:R-:W-:Y:S01]  /*5130*/  FMUL R6, R9, UR4 ;  /* 0x0000000409067c20 */ /* 0x000fe20008400000 */
[----:B------:R-:W-:Y:S01]  /*5140*/  ULDC UR4, c[0x0][0x618] ;  /* 0x0001860000047ab9 */ /* 0x000fe20000000800 */
[----:B------:R-:W-:Y:S01]  /*5150*/  ULDC UR5, c[0x0][0x154] ;  /* 0x0000550000057ab9 */ /* 0x000fe20000000800 */
[----:B------:R-:W-:-:S03]  /*5160*/  IMAD.IADD R5, R5, 0x1, R7 ;  /* 0x0000000105057824 */ /* 0x000fc600078e0207 */
[----:B------:R-:W3:Y:S02]  /*5170*/  F2I.U32.TRUNC.NTZ R6, R6 ;  /* 0x0000000600067305 */ /* 0x000ee4000020f000 */
[----:B------:R-:W-:Y:S02]  /*5180*/  SHF.R.U64 R9, R4, UR4, R5 ;  /* 0x0000000404097c19 */ /* 0x000fe40008001205 */
[----:B-1----:R-:W-:-:S05]  /*5190*/  I2FP.F32.U32 R4, R13 ;  /* 0x0000000d00047245 */ /* 0x002fca0000201000 */
[----:B------:R-:W-:Y:S01]  /*51a0*/  FMUL R22, R4, UR5 ;  /* 0x0000000504167c20 */ /* 0x000fe20008400000 */
[----:B------:R-:W-:Y:S01]  /*51b0*/  SHF.R.U32.HI R4, RZ, UR4, R5 ;  /* 0x00000004ff047c19 */ /* 0x000fe20008011605 */
[----:B------:R-:W-:-:S03]  /*51c0*/  ULDC UR4, c[0x0][0x658] ;  /* 0x0001960000047ab9 */ /* 0x000fc60000000800 */
[--C-:B------:R-:W-:Y:S01]  /*51d0*/  SHF.R.U64 R21, R9, UR6, R4.reuse ;  /* 0x0000000609157c19 */ /* 0x100fe20008001204 */
[----:B------:R-:W1:Y:S01]  /*51e0*/  F2I.U32.TRUNC.NTZ R22, R22 ;  /* 0x0000001600167305 */ /* 0x000e62000020f000 */
[----:B------:R-:W-:Y:S01]  /*51f0*/  SHF.R.U32.HI R4, RZ, UR6, R4 ;  /* 0x00000006ff047c19 */ /* 0x000fe20008011604 */
[----:B---3--:R-:W-:-:S03]  /*5200*/  IMAD.MOV R6, RZ, RZ, -R6 ;  /* 0x000000ffff067224 */ /* 0x008fc600078e0a06 */
[----:B------:R-:W-:Y:S01]  /*5210*/  SHF.R.U64 R15, R21, UR4, R4 ;  /* 0x00000004150f7c19 */ /* 0x000fe20008001204 */
[----:B--2---:R-:W-:Y:S01]  /*5220*/  IMAD R14, R25, R6, R14 ;  /* 0x00000006190e7224 */ /* 0x004fe200078e020e */
[----:B------:R-:W-:-:S03]  /*5230*/  SHF.R.U32.HI R23, RZ, UR4, R4 ;  /* 0x00000004ff177c19 */ /* 0x000fc60008011604 */
[----:B------:R-:W-:Y:S02]  /*5240*/  IMAD.MOV.U32 R4, RZ, RZ, R15 ;  /* 0x000000ffff047224 */ /* 0x000fe400078e000f */
[----:B------:R-:W-:Y:S01]  /*5250*/  IMAD.MOV.U32 R5, RZ, RZ, R23 ;  /* 0x000000ffff057224 */ /* 0x000fe200078e0017 */
[----:B-1----:R-:W-:Y:S06]  /*5260*/  @!P1 BRA `(.L_x_114) ;  /* 0x0000000000289947 */ /* 0x002fec0003800000 */
[----:B------:R-:W-:Y:S02]  /*5270*/  ULDC UR4, c[0x0][0x64c] ;  /* 0x0001930000047ab9 */ /* 0x000fe40000000800 */
[----:B------:R-:W-:-:S05]  /*5280*/  IADD3 R5, P1, R15, UR4, RZ ;  /* 0x000000040f057c10 */ /* 0x000fca000ff3e0ff */
[----:B------:R-:W-:-:S04]  /*5290*/  IMAD.X R23, RZ, RZ, R23, P1 ;  /* 0x000000ffff177224 */ /* 0x000fc800008e0617 */
[----:B------:R-:W-:-:S04]  /*52a0*/  IMAD.WIDE.U32 R6, R23, UR8, RZ ;  /* 0x0000000817067c25 */ /* 0x000fc8000f8e00ff */
[----:B------:R-:W-:-:S04]  /*52b0*/  IMAD.WIDE.U32 R6, P1, R5, UR9, R6 ;  /* 0x0000000905067c25 */ /* 0x000fc8000f820006 */
[----:B------:R-:W-:-:S04]  /*52c0*/  IMAD.WIDE.U32 R4, R5, UR8, RZ ;  /* 0x0000000805047c25 */ /* 0x000fc8000f8e00ff */
[----:B------:R-:W-:Y:S01]  /*52d0*/  IMAD.MOV.U32 R4, RZ, RZ, R7 ;  /* 0x000000ffff047224 */ /* 0x000fe200078e0007 */
[----:B------:R-:W-:Y:S01]  /*52e0*/  IADD3 RZ, P3, R5, R6, RZ ;  /* 0x0000000605ff7210 */ /* 0x000fe20007f7e0ff */
[----:B------:R-:W-:-:S04]  /*52f0*/  IMAD.X R5, RZ, RZ, RZ, P1 ;  /* 0x000000ffff057224 */ /* 0x000fc800008e06ff */
[----:B------:R-:W-:-:S08]  /*5300*/  IMAD.WIDE.U32.X R4, R23, UR9, R4, P3 ;  /* 0x0000000917047c25 */ /* 0x000fd000098e0404 */
.L_x_114:
[----:B------:R-:W-:Y:S01]  /*5310*/  ISETP.NE.AND P1, PT, R2, 0x1, PT ;  /* 0x000000010200780c */ /* 0x000fe20003f25270 */
[----:B------:R-:W-:Y:S01]  /*5320*/  ULDC UR4, c[0x0][0x648] ;  /* 0x0001920000047ab9 */ /* 0x000fe20000000800 */
[----:B------:R-:W-:Y:S01]  /*5330*/  LOP3.LUT R21, R21, UR16, RZ, 0xc0, !PT ;  /* 0x0000001015157c12 */ /* 0x000fe2000f8ec0ff */
[----:B------:R-:W-:Y:S01]  /*5340*/  IMAD.MOV R22, RZ, RZ, -R22 ;  /* 0x000000ffff167224 */ /* 0x000fe200078e0a16 */
[----:B------:R-:W-:Y:S01]  /*5350*/  SHF.R.U64 R4, R4, UR4, R5 ;  /* 0x0000000404047c19 */ /* 0x000fe20008001205 */
[----:B------:R-:W-:Y:S01]  /*5360*/  ULDC UR4, c[0x0][0x638] ;  /* 0x00018e0000047ab9 */ /* 0x000fe20000000800 */
[----:B------:R-:W-:Y:S01]  /*5370*/  ULDC UR5, c[0x0][0x610] ;  /* 0x0001840000057ab9 */ /* 0x000fe20000000800 */
[----:B------:R-:W-:Y:S02]  /*5380*/  IMAD.MOV.U32 R5, RZ, RZ, 0x1 ;  /* 0x00000001ff057424 */ /* 0x000fe400078e00ff */
[----:B------:R-:W-:Y:S02]  /*5390*/  IMAD.MOV R6, RZ, RZ, -R4 ;  /* 0x000000ffff067224 */ /* 0x000fe400078e0a04 */
[----:B------:R-:W-:Y:S01]  /*53a0*/  IMAD R21, R4, UR17, R21 ;  /* 0x0000001104157c24 */ /* 0x000fe2000f8e0215 */
[----:B------:R-:W-:Y:S01]  /*53b0*/  LOP3.LUT R4, R9, UR15, RZ, 0xc0, !PT ;  /* 0x0000000f09047c12 */ /* 0x000fe2000f8ec0ff */
[----:B0-----:R-:W-:-:S02]  /*53c0*/  @P1 IMAD R14, R20, R22, R13 ;  /* 0x00000016140e1224 */ /* 0x001fc400078e020d */
[----:B------:R-:W-:Y:S01]  /*53d0*/  IMAD R15, R6, UR4, R15 ;  /* 0x00000004060f7c24 */ /* 0x000fe2000f8e020f */
[----:B------:R-:W-:Y:S01]  /*53e0*/  ULDC UR4, c[0x0][0x600] ;  /* 0x0001800000047ab9 */ /* 0x000fe20000000800 */
[----:B------:R-:W-:Y:S02]  /*53f0*/  IMAD R14, R21, UR5, R14 ;  /* 0x00000005150e7c24 */ /* 0x000fe4000f8e020e */
[--C-:B------:R-:W-:Y:S01]  /*5400*/  IMAD R15, R15, UR4, R4.reuse ;  /* 0x000000040f0f7c24 */ /* 0x100fe2000f8e0204 */
[----:B------:R-:W-:-:S04]  /*5410*/  PRMT R4, R5, 0x7610, R4 ;  /* 0x0000761005047816 */ /* 0x000fc80000000004 */
[----:B------:R-:W-:Y:S02]  /*5420*/  SEL R20, R15, R14, !P1 ;  /* 0x0000000e0f147207 */ /* 0x000fe40004800000 */
[----:B------:R-:W-:-:S07]  /*5430*/  SEL R13, R14, R15, !P1 ;  /* 0x0000000f0e0d7207 */ /* 0x000fce0004800000 */
.L_x_112:
[----:B------:R-:W-:Y:S05]  /*5440*/  BSYNC B1 ;  /* 0x0000000000017941 */ /* 0x000fea0003800000 */
.L_x_111:
[----:B------:R-:W-:-:S13]  /*5450*/  LOP3.LUT P1, RZ, R4, 0xff, RZ, 0xc0, !PT ;  /* 0x000000ff04ff7812 */ /* 0x000fda000782c0ff */
[----:B------:R-:W-:Y:S05]  /*5460*/  @P1 BRA `(.L_x_115) ;  /* 0xfffffff400441947 */ /* 0x000fea000383ffff */
[----:B------:R-:W-:Y:S05]  /*5470*/  BSYNC B0 ;  /* 0x0000000000007941 */ /* 0x000fea0003800000 */
.L_x_103:
[----:B------:R-:W-:-:S03]  /*5480*/  UMOV UR4, 0xffffffff ;  /* 0xffffffff00047882 */ /* 0x000fc60000000000 */
[----:B------:R-:W-:Y:S05]  /*5490*/  BRA.DIV UR4, `(.L_x_116) ;  /* 0x0000000a04c47947 */ /* 0x000fea000b800000 */
[----:B------:R-:W-:-:S13]  /*54a0*/  ELECT P6, URZ, PT ;  /* 0x00000000003f782f */ /* 0x000fda00038c0000 */
.L_x_142:
[----:B------:R-:W-:Y:S04]  /*54b0*/  BSSY B0, `(.L_x_117) ;  /* 0x0000097000007945 */ /* 0x000fe80003800000 */
[----:B------:R-:W-:Y:S05]  /*54c0*/  @!P6 BRA `(.L_x_118) ;  /* 0x000000080054e947 */ /* 0x000fea0003800000 */
[----:B------:R-:W-:-:S04]  /*54d0*/  LOP3.LUT R18, R18, 0x2, RZ, 0xfc, !PT ;  /* 0x0000000212127812 */ /* 0x000fc800078efcff */
[----:B------:R-:W-:-:S13]  /*54e0*/  ISETP.NE.AND P0, PT, R18, 0x3, PT ;  /* 0x000000031200780c */ /* 0x000fda0003f05270 */
[----:B------:R-:W-:Y:S05]  /*54f0*/  @!P0 BRA `(.L_x_119) ;  /* 0x0000000000048947 */ /* 0x000fea0003800000 */
[----:B------:R-:W-:Y:S01]  /*5500*/  BPT.TRAP 0x1 ;  /* 0x000000040000795c */ /* 0x000fe20000300000 */
.L_x_119:
[----:B------:R-:W0:Y:S01]  /*5510*/  S2R R5, SR_CgaCtaId ;  /* 0x0000000000057919 */ /* 0x000e220000008800 */
[----:B------:R-:W-:Y:S02]  /*5520*/  MOV R2, 0x400 ;  /* 0x0000040000027802 */ /* 0x000fe40000000f00 */
[----:B------:R-:W-:Y:S02]  /*5530*/  SHF.L.U32 R4, R0, 0x1f, RZ ;  /* 0x0000001f00047819 */ /* 0x000fe400000006ff */
[----:B0-----:R-:W-:-:S05]  /*5540*/  LEA R2, R5, R2, 0x18 ;  /* 0x0000000205027211 */ /* 0x001fca00078ec0ff */
[----:B------:R-:W-:-:S04]  /*5550*/  VIADD R2, R2, 0x80 ;  /* 0x0000008002027836 */ /* 0x000fc80000000000 */
[C---:B------:R-:W-:Y:S02]  /*5560*/  IMAD R7, R3.reuse, 0x8, R2 ;  /* 0x0000000803077824 */ /* 0x040fe400078e0202 */
[----:B------:R-:W-:Y:S02]  /*5570*/  VIADD R3, R3, 0x1 ;  /* 0x0000000103037836 */ /* 0x000fe40000000000 */
[----:B------:R-:W0:Y:S03]  /*5580*/  SYNCS.PHASECHK.TRANS64.TRYWAIT P0, [R7+URZ], R4 ;  /* 0x00000004070075a7 */ /* 0x000e26000800017f */
[----:B------:R-:W-:-:S04]  /*5590*/  ISETP.NE.AND P1, PT, R3, 0x10, PT ;  /* 0x000000100300780c */ /* 0x000fc80003f25270 */
[----:B------:R-:W-:Y:S02]  /*55a0*/  SEL R5, RZ, 0x1, P1 ;  /* 0x00000001ff057807 */ /* 0x000fe40000800000 */
[----:B------:R-:W-:Y:S02]  /*55b0*/  SEL R3, R3, RZ, P1 ;  /* 0x000000ff03037207 */ /* 0x000fe40000800000 */
[----:B------:R-:W-:-:S03]  /*55c0*/  LOP3.LUT R6, R0, R5, RZ, 0x3c, !PT ;  /* 0x0000000500067212 */ /* 0x000fc600078e3cff */
[----:B------:R-:W-:Y:S01]  /*55d0*/  IMAD R8, R3, 0x8, R2 ;  /* 0x0000000803087824 */ /* 0x000fe200078e0202 */
[----:B------:R-:W-:Y:S01]  /*55e0*/  SHF.L.U32 R5, R6, 0x1f, RZ ;  /* 0x0000001f06057819 */ /* 0x000fe200000006ff */
[----:B0-----:R-:W-:Y:S06]  /*55f0*/  @!P0 BRA `(.L_x_120) ;  /* 0x00000008008c8947 */ /* 0x001fec0003800000 */
.L_x_143:
[----:B------:R-:W1:Y:S01]  /*5600*/  SYNCS.PHASECHK.TRANS64.TRYWAIT P0, [R8+URZ], R5 ;  /* 0x00000005080075a7 */ /* 0x000e62000800017f */
[----:B------:R-:W-:-:S05]  /*5610*/  VIADD R0, R3, 0x1 ;  /* 0x0000000103007836 */ /* 0x000fca0000000000 */
[----:B------:R-:W-:-:S04]  /*5620*/  ISETP.NE.AND P1, PT, R0, 0x10, PT ;  /* 0x000000100000780c */ /* 0x000fc80003f25270 */
[----:B------:R-:W-:Y:S02]  /*5630*/  SEL R3, RZ, 0x1, P1 ;  /* 0x00000001ff037807 */ /* 0x000fe40000800000 */
[----:B0-----:R-:W-:Y:S02]  /*5640*/  SEL R7, R0, RZ, P1 ;  /* 0x000000ff00077207 */ /* 0x001fe40000800000 */
[----:B------:R-:W-:-:S03]  /*5650*/  LOP3.LUT R6, R6, R3, RZ, 0x3c, !PT ;  /* 0x0000000306067212 */ /* 0x000fc600078e3cff */
[----:B------:R-:W-:Y:S01]  /*5660*/  IMAD R9, R7, 0x8, R2 ;  /* 0x0000000807097824 */ /* 0x000fe200078e0202 */
[----:B------:R-:W-:Y:S01]  /*5670*/  SHF.L.U32 R4, R6, 0x1f, RZ ;  /* 0x0000001f06047819 */ /* 0x000fe200000006ff */
[----:B-1----:R-:W-:Y:S06]  /*5680*/  @!P0 BRA `(.L_x_121) ;  /* 0x00000008007c8947 */ /* 0x002fec0003800000 */
.L_x_144:
[----:B------:R-:W1:Y:S01]  /*5690*/  SYNCS.PHASECHK.TRANS64.TRYWAIT P0, [R9+URZ], R4 ;  /* 0x00000004090075a7 */ /* 0x000e62000800017f */
[----:B------:R-:W-:-:S05]  /*56a0*/  VIADD R0, R7, 0x1 ;  /* 0x0000000107007836 */ /* 0x000fca0000000000 */
[----:B------:R-:W-:-:S04]  /*56b0*/  ISETP.NE.AND P1, PT, R0, 0x10, PT ;  /* 0x000000100000780c */ /* 0x000fc80003f25270 */
[----:B------:R-:W-:Y:S02]  /*56c0*/  SEL R3, RZ, 0x1, P1 ;  /* 0x00000001ff037807 */ /* 0x000fe40000800000 */
[----:B------:R-:W-:Y:S02]  /*56d0*/  SEL R7, R0, RZ, P1 ;  /* 0x000000ff00077207 */ /* 0x000fe40000800000 */
[----:B------:R-:W-:-:S03]  /*56e0*/  LOP3.LUT R6, R6, R3, RZ, 0x3c, !PT ;  /* 0x0000000306067212 */ /* 0x000fc600078e3cff */
[----:B0-----:R-:W-:Y:S01]  /*56f0*/  IMAD R8, R7, 0x8, R2 ;  /* 0x0000000807087824 */ /* 0x001fe200078e0202 */
[----:B------:R-:W-:Y:S01]  /*5700*/  SHF.L.U32 R5, R6, 0x1f, RZ ;  /* 0x0000001f06057819 */ /* 0x000fe200000006ff */
[----:B-1----:R-:W-:Y:S06]  /*5710*/  @!P0 BRA `(.L_x_122) ;  /* 0x00000008006c8947 */ /* 0x002fec0003800000 */
.L_x_145:
        /* <DEDUP_REMOVED lines=9> */
.L_x_146:
        /* <DEDUP_REMOVED lines=9> */
.L_x_147:
        /* <DEDUP_REMOVED lines=9> */
.L_x_148:
        /* <DEDUP_REMOVED lines=9> */
.L_x_149:
        /* <DEDUP_REMOVED lines=9> */
.L_x_150:
        /* <DEDUP_REMOVED lines=9> */
.L_x_151:
        /* <DEDUP_REMOVED lines=9> */
.L_x_152:
        /* <DEDUP_REMOVED lines=9> */
.L_x_153:
        /* <DEDUP_REMOVED lines=9> */
.L_x_154:
        /* <DEDUP_REMOVED lines=9> */
.L_x_155:
[----:B------:R-:W1:Y:S01]  /*5cc0*/  SYNCS.PHASECHK.TRANS64.TRYWAIT P0, [R8+URZ], R5 ;  /* 0x00000005080075a7 */ /* 0x000e62000800017f */
[----:B------:R-:W-:-:S05]  /*5cd0*/  VIADD R0, R7, 0x1 ;  /* 0x0000000107007836 */ /* 0x000fca0000000000 */
[----:B------:R-:W-:-:S04]  /*5ce0*/  ISETP.NE.AND P1, PT, R0, 0x10, PT ;  /* 0x000000100000780c */ /* 0x000fc80003f25270 */
[----:B------:R-:W-:Y:S02]  /*5cf0*/  SEL R3, RZ, 0x1, P1 ;  /* 0x00000001ff037807 */ /* 0x000fe40000800000 */
[----:B------:R-:W-:Y:S02]  /*5d00*/  SEL R7, R0, RZ, P1 ;  /* 0x000000ff00077207 */ /* 0x000fe40000800000 */
[----:B0-----:R-:W-:-:S03]  /*5d10*/  LOP3.LUT R9, R6, R3, RZ, 0x3c, !PT ;  /* 0x0000000306097212 */ /* 0x001fc600078e3cff */
[----:B------:R-:W-:Y:S01]  /*5d20*/  IMAD R11, R7, 0x8, R2 ;  /* 0x00000008070b7824 */ /* 0x000fe200078e0202 */
[----:B------:R-:W-:Y:S01]  /*5d30*/  SHF.L.U32 R6, R9, 0x1f, RZ ;  /* 0x0000001f09067819 */ /* 0x000fe200000006ff */
[----:B-1----:R-:W-:Y:S06]  /*5d40*/  @!P0 BRA `(.L_x_133) ;  /* 0x0000000400bc8947 */ /* 0x002fec0003800000 */
.L_x_156:
[----:B------:R-:W1:Y:S01]  /*5d50*/  SYNCS.PHASECHK.TRANS64.TRYWAIT P0, [R11+URZ], R6 ;  /* 0x000000060b0075a7 */ /* 0x000e62000800017f */
[----:B------:R-:W-:-:S05]  /*5d60*/  VIADD R0, R7, 0x1 ;  /* 0x0000000107007836 */ /* 0x000fca0000000000 */
[----:B------:R-:W-:-:S04]  /*5d70*/  ISETP.NE.AND P1, PT, R0, 0x10, PT ;  /* 0x000000100000780c */ /* 0x000fc80003f25270 */
[----:B------:R-:W-:Y:S02]  /*5d80*/  SEL R4, RZ, 0x1, P1 ;  /* 0x00000001ff047807 */ /* 0x000fe40000800000 */
[----:B------:R-:W-:Y:S02]  /*5d90*/  SEL R3, R0, RZ, P1 ;  /* 0x000000ff00037207 */ /* 0x000fe40000800000 */
[----:B------:R-:W-:Y:S01]  /*5da0*/  LOP3.LUT R0, R9, R4, RZ, 0x3c, !PT ;  /* 0x0000000409007212 */ /* 0x000fe200078e3cff */
[----:B-1----:R-:W-:Y:S06]  /*5db0*/  @!P0 BRA `(.L_x_134) ;  /* 0x0000000400b48947 */ /* 0x002fec0003800000 */
.L_x_157:
[----:B------:R-:W-:Y:S01]  /*5dc0*/  IMAD R3, R3, 0x8, R2 ;  /* 0x0000000803037824 */ /* 0x000fe200078e0202 */
[----:B------:R-:W-:-:S07]  /*5dd0*/  SHF.L.U32 R0, R0, 0x1f, RZ ;  /* 0x0000001f00007819 */ /* 0x000fce00000006ff */
.L_x_135:
[----:B--2---:R2:W3:Y:S02]  /*5de0*/  SYNCS.PHASECHK.TRANS64.TRYWAIT P0, [R3+URZ], R0 ;  /* 0x00000000030075a7 */ /* 0x0044e4000800017f */
[----:B---3--:R-:W-:Y:S05]  /*5df0*/  @!P0 NANOSLEEP.SYNCS 0x989680 ;  /* 0x009896800000895d */ /* 0x008fea0003900000 */
[----:B------:R-:W3:Y:S02]  /*5e00*/  @!P0 SYNCS.PHASECHK.TRANS64 P0, [R3+URZ], R0 ;  /* 0x00000000030085a7 */ /* 0x000ee4000800007f */
[----:B---3--:R-:W-:Y:S05]  /*5e10*/  @!P0 BRA `(.L_x_135) ;  /* 0xfffffffc00f08947 */ /* 0x008fea000383ffff */
.L_x_118:
[----:B------:R-:W-:Y:S05]  /*5e20*/  BSYNC B0 ;  /* 0x0000000000007941 */ /* 0x000fea0003800000 */
.L_x_117:
[----:B------:R-:W-:Y:S05]  /*5e30*/  EXIT ;  /* 0x000000000000794d */ /* 0x000fea0003800000 */
.L_x_18:
[----:B-1----:R1:W2:Y:S02]  /*5e40*/  SYNCS.PHASECHK.TRANS64.TRYWAIT P1, [R3+URZ], R0 ;  /* 0x00000000030075a7 */ /* 0x0022a4000802017f */
[----:B--2---:R-:W-:Y:S05]  /*5e50*/  @!P1 NANOSLEEP.SYNCS 0x989680 ;  /* 0x009896800000995d */ /* 0x004fea0003900000 */
[----:B------:R-:W2:Y:S02]  /*5e60*/  @!P1 SYNCS.PHASECHK.TRANS64 P1, [R3+URZ], R0 ;  /* 0x00000000030095a7 */ /* 0x000ea4000802007f */
[----:B--2---:R-:W-:Y:S05]  /*5e70*/  @!P1 BRA `(.L_x_18) ;  /* 0xfffffffc00f09947 */ /* 0x004fea000383ffff */
[----:B------:R-:W-:Y:S05]  /*5e80*/  BRA `(.L_x_17) ;  /* 0xffffffb400f07947 */ /* 0x000fea000383ffff */
.L_x_23:
[----:B-1----:R1:W2:Y:S02]  /*5e90*/  SYNCS.PHASECHK.TRANS64.TRYWAIT P1, [R5+URZ], R4 ;  /* 0x00000004050075a7 */ /* 0x0022a4000802017f */
[----:B--2---:R-:W-:Y:S05]  /*5ea0*/  @!P1 NANOSLEEP.SYNCS 0x989680 ;  /* 0x009896800000995d */ /* 0x004fea0003900000 */
[----:B------:R-:W2:Y:S02]  /*5eb0*/  @!P1 SYNCS.PHASECHK.TRANS64 P1, [R5+URZ], R4 ;  /* 0x00000004050095a7 */ /* 0x000ea4000802007f */
[----:B--2---:R-:W-:Y:S05]  /*5ec0*/  @!P1 BRA `(.L_x_23) ;  /* 0xfffffffc00f09947 */ /* 0x004fea000383ffff */
[----:B------:R-:W-:Y:S05]  /*5ed0*/  BRA `(.L_x_22) ;  /* 0xffffffb800c47947 */ /* 0x000fea000383ffff */
.L_x_104:
[----:B------:R-:W-:Y:S01]  /*5ee0*/  BSSY B1, `(.L_x_136) ;  /* 0x0000006000017945 */ /* 0x000fe20003800000 */
[----:B------:R-:W-:-:S07]  /*5ef0*/  IMAD.MOV.U32 R15, RZ, RZ, -0x1 ;  /* 0xffffffffff0f7424 */ /* 0x000fce00078e00ff */
[----:B------:R-:W-:Y:S05]  /*5f00*/  WARPSYNC.COLLECTIVE R15, `(.L_x_137) ;  /* 0x000000000f0c7348 */ /* 0x000fea0003c00000 */
[----:B------:R-:W-:Y:S02]  /*5f10*/  ELECT P6, UR62, PT ;  /* 0x00000000003e782f */ /* 0x000fe400038c0000 */
[----:B------:R-:W-:Y:S01]  /*5f20*/  MOV R14, UR62 ;  /* 0x0000003e000e7c02 */ /* 0x000fe20008000f00 */
[----:B------:R-:W-:Y:S10]  /*5f30*/  ENDCOLLECTIVE ;  /* 0x000000000000791b */ /* 0x000ff40003800000 */
.L_x_137:
[----:B------:R-:W-:Y:S05]  /*5f40*/  BSYNC B1 ;  /* 0x0000000000017941 */ /* 0x000fea0003800000 */
.L_x_136:
[----:B------:R-:W-:Y:S05]  /*5f50*/  BRA `(.L_x_138) ;  /* 0xffffffe800947947 */ /* 0x000fea000383ffff */
.L_x_107:
[----:B0-----:R0:W1:Y:S02]  /*5f60*/  SYNCS.PHASECHK.TRANS64.TRYWAIT P1, [R14+URZ+0x80], R7 ;  /* 0x000080070e0075a7 */ /* 0x001064000802017f */
[----:B-1----:R-:W-:Y:S05]  /*5f70*/  @!P1 NANOSLEEP.SYNCS 0x989680 ;  /* 0x009896800000995d */ /* 0x002fea0003900000 */
[----:B------:R-:W1:Y:S02]  /*5f80*/  @!P1 SYNCS.PHASECHK.TRANS64 P1, [R14+URZ+0x80], R7 ;  /* 0x000080070e0095a7 */ /* 0x000e64000802007f */
[----:B-1----:R-:W-:Y:S05]  /*5f90*/  @!P1 BRA `(.L_x_107) ;  /* 0xfffffffc00f09947 */ /* 0x002fea000383ffff */
[----:B------:R-:W-:Y:S05]  /*5fa0*/  BRA `(.L_x_139) ;  /* 0xffffffe800c87947 */ /* 0x000fea000383ffff */
.L_x_116:
[----:B------:R-:W-:Y:S01]  /*5fb0*/  BSSY B0, `(.L_x_140) ;  /* 0x0000006000007945 */ /* 0x000fe20003800000 */
[----:B------:R-:W-:-:S07]  /*5fc0*/  IMAD.MOV.U32 R15, RZ, RZ, -0x1 ;  /* 0xffffffffff0f7424 */ /* 0x000fce00078e00ff */
[----:B------:R-:W-:Y:S05]  /*5fd0*/  WARPSYNC.COLLECTIVE R15, `(.L_x_141) ;  /* 0x000000000f0c7348 */ /* 0x000fea0003c00000 */
[----:B------:R-:W-:Y:S02]  /*5fe0*/  ELECT P6, UR62, PT ;  /* 0x00000000003e782f */ /* 0x000fe400038c0000 */
[----:B------:R-:W-:Y:S01]  /*5ff0*/  MOV R14, UR62 ;  /* 0x0000003e000e7c02 */ /* 0x000fe20008000f00 */
[----:B------:R-:W-:Y:S10]  /*6000*/  ENDCOLLECTIVE ;  /* 0x000000000000791b */ /* 0x000ff40003800000 */
.L_x_141:
[----:B------:R-:W-:Y:S05]  /*6010*/  BSYNC B0 ;  /* 0x0000000000007941 */ /* 0x000fea0003800000 */
.L_x_140:
[----:B------:R-:W-:Y:S05]  /*6020*/  BRA `(.L_x_142) ;  /* 0xfffffff400207947 */ /* 0x000fea000383ffff */
.L_x_120:
[----:B0-----:R0:W1:Y:S02]  /*6030*/  SYNCS.PHASECHK.TRANS64.TRYWAIT P0, [R7+URZ], R4 ;  /* 0x00000004070075a7 */ /* 0x001064000800017f */
[----:B-1----:R-:W-:Y:S05]  /*6040*/  @!P0 NANOSLEEP.SYNCS 0x989680 ;  /* 0x009896800000895d */ /* 0x002fea0003900000 */
[----:B------:R-:W1:Y:S02]  /*6050*/  @!P0 SYNCS.PHASECHK.TRANS64 P0, [R7+URZ], R4 ;  /* 0x00000004070085a7 */ /* 0x000e64000800007f */
[----:B-1----:R-:W-:Y:S05]  /*6060*/  @!P0 BRA `(.L_x_120) ;  /* 0xfffffffc00f08947 */ /* 0x002fea000383ffff */
[----:B------:R-:W-:Y:S05]  /*6070*/  BRA `(.L_x_143) ;  /* 0xfffffff400607947 */ /* 0x000fea000383ffff */
.L_x_121:
[----:B0-----:R0:W1:Y:S02]  /*6080*/  SYNCS.PHASECHK.TRANS64.TRYWAIT P0, [R8+URZ], R5 ;  /* 0x00000005080075a7 */ /* 0x001064000800017f */
[----:B-1----:R-:W-:Y:S05]  /*6090*/  @!P0 NANOSLEEP.SYNCS 0x989680 ;  /* 0x009896800000895d */ /* 0x002fea0003900000 */
[----:B------:R-:W1:Y:S02]  /*60a0*/  @!P0 SYNCS.PHASECHK.TRANS64 P0, [R8+URZ], R5 ;  /* 0x00000005080085a7 */ /* 0x000e64000800007f */
[----:B-1----:R-:W-:Y:S05]  /*60b0*/  @!P0 BRA `(.L_x_121) ;  /* 0xfffffffc00f08947 */ /* 0x002fea000383ffff */
[----:B------:R-:W-:Y:S05]  /*60c0*/  BRA `(.L_x_144) ;  /* 0xfffffff400707947 */ /* 0x000fea000383ffff */
.L_x_122:
[----:B0-----:R0:W1:Y:S02]  /*60d0*/  SYNCS.PHASECHK.TRANS64.TRYWAIT P0, [R9+URZ], R4 ;  /* 0x00000004090075a7 */ /* 0x001064000800017f */
[----:B-1----:R-:W-:Y:S05]  /*60e0*/  @!P0 NANOSLEEP.SYNCS 0x989680 ;  /* 0x009896800000895d */ /* 0x002fea0003900000 */
[----:B------:R-:W1:Y:S02]  /*60f0*/  @!P0 SYNCS.PHASECHK.TRANS64 P0, [R9+URZ], R4 ;  /* 0x00000004090085a7 */ /* 0x000e64000800007f */
[----:B-1----:R-:W-:Y:S05]  /*6100*/  @!P0 BRA `(.L_x_122) ;  /* 0xfffffffc00f08947 */ /* 0x002fea000383ffff */
[----:B------:R-:W-:Y:S05]  /*6110*/  BRA `(.L_x_145) ;  /* 0xfffffff400807947 */ /* 0x000fea000383ffff */
.L_x_123:
[----:B0-----:R0:W1:Y:S02]  /*6120*/  SYNCS.PHASECHK.TRANS64.TRYWAIT P0, [R8+URZ], R5 ;  /* 0x00000005080075a7 */ /* 0x001064000800017f */
[----:B-1----:R-:W-:Y:S05]  /*6130*/  @!P0 NANOSLEEP.SYNCS 0x989680 ;  /* 0x009896800000895d */ /* 0x002fea0003900000 */
[----:B------:R-:W1:Y:S02]  /*6140*/  @!P0 SYNCS.PHASECHK.TRANS64 P0, [R8+URZ], R5 ;  /* 0x00000005080085a7 */ /* 0x000e64000800007f */
[----:B-1----:R-:W-:Y:S05]  /*6150*/  @!P0 BRA `(.L_x_123) ;  /* 0xfffffffc00f08947 */ /* 0x002fea000383ffff */
[----:B------:R-:W-:Y:S05]  /*6160*/  BRA `(.L_x_146) ;  /* 0xfffffff400907947 */ /* 0x000fea000383ffff */
.L_x_124:
[----:B0-----:R0:W1:Y:S02]  /*6170*/  SYNCS.PHASECHK.TRANS64.TRYWAIT P0, [R9+URZ], R4 ;  /* 0x00000004090075a7 */ /* 0x001064000800017f */
[----:B-1----:R-:W-:Y:S05]  /*6180*/  @!P0 NANOSLEEP.SYNCS 0x989680 ;  /* 0x009896800000895d */ /* 0x002fea0003900000 */
[----:B------:R-:W1:Y:S02]  /*6190*/  @!P0 SYNCS.PHASECHK.TRANS64 P0, [R9+URZ], R4 ;  /* 0x00000004090085a7 */ /* 0x000e64000800007f */
[----:B-1----:R-:W-:Y:S05]  /*61a0*/  @!P0 BRA `(.L_x_124) ;  /* 0xfffffffc00f08947 */ /* 0x002fea000383ffff */
[----:B------:R-:W-:Y:S05]  /*61b0*/  BRA `(.L_x_147) ;  /* 0xfffffff400a07947 */ /* 0x000fea000383ffff */
.L_x_125:
[----:B0-----:R0:W1:Y:S02]  /*61c0*/  SYNCS.PHASECHK.TRANS64.TRYWAIT P0, [R8+URZ], R5 ;  /* 0x00000005080075a7 */ /* 0x001064000800017f */
[----:B-1----:R-:W-:Y:S05]  /*61d0*/  @!P0 NANOSLEEP.SYNCS 0x989680 ;  /* 0x009896800000895d */ /* 0x002fea0003900000 */
[----:B------:R-:W1:Y:S02]  /*61e0*/  @!P0 SYNCS.PHASECHK.TRANS64 P0, [R8+URZ], R5 ;  /* 0x00000005080085a7 */ /* 0x000e64000800007f */
[----:B-1----:R-:W-:Y:S05]  /*61f0*/  @!P0 BRA `(.L_x_125) ;  /* 0xfffffffc00f08947 */ /* 0x002fea000383ffff */
[----:B------:R-:W-:Y:S05]  /*6200*/  BRA `(.L_x_148) ;  /* 0xfffffff400b07947 */ /* 0x000fea000383ffff */
.L_x_126:
[----:B0-----:R0:W1:Y:S02]  /*6210*/  SYNCS.PHASECHK.TRANS64.TRYWAIT P0, [R9+URZ], R4 ;  /* 0x00000004090075a7 */ /* 0x001064000800017f */
[----:B-1----:R-:W-:Y:S05]  /*6220*/  @!P0 NANOSLEEP.SYNCS 0x989680 ;  /* 0x009896800000895d */ /* 0x002fea0003900000 */
[----:B------:R-:W1:Y:S02]  /*6230*/  @!P0 SYNCS.PHASECHK.TRANS64 P0, [R9+URZ], R4 ;  /* 0x00000004090085a7 */ /* 0x000e64000800007f */
[----:B-1----:R-:W-:Y:S05]  /*6240*/  @!P0 BRA `(.L_x_126) ;  /* 0xfffffffc00f08947 */ /* 0x002fea000383ffff */
[----:B------:R-:W-:Y:S05]  /*6250*/  BRA `(.L_x_149) ;  /* 0xfffffff400c07947 */ /* 0x000fea000383ffff */
.L_x_127:
[----:B0-----:R0:W1:Y:S02]  /*6260*/  SYNCS.PHASECHK.TRANS64.TRYWAIT P0, [R8+URZ], R5 ;  /* 0x00000005080075a7 */ /* 0x001064000800017f */
[----:B-1----:R-:W-:Y:S05]  /*6270*/  @!P0 NANOSLEEP.SYNCS 0x989680 ;  /* 0x009896800000895d */ /* 0x002fea0003900000 */
[----:B------:R-:W1:Y:S02]  /*6280*/  @!P0 SYNCS.PHASECHK.TRANS64 P0, [R8+URZ], R5 ;  /* 0x00000005080085a7 */ /* 0x000e64000800007f */
[----:B-1----:R-:W-:Y:S05]  /*6290*/  @!P0 BRA `(.L_x_127) ;  /* 0xfffffffc00f08947 */ /* 0x002fea000383ffff */
[----:B------:R-:W-:Y:S05]  /*62a0*/  BRA `(.L_x_150) ;  /* 0xfffffff400d07947 */ /* 0x000fea000383ffff */
.L_x_128:
[----:B0-----:R0:W1:Y:S02]  /*62b0*/  SYNCS.PHASECHK.TRANS64.TRYWAIT P0, [R9+URZ], R4 ;  /* 0x00000004090075a7 */ /* 0x001064000800017f */
[----:B-1----:R-:W-:Y:S05]  /*62c0*/  @!P0 NANOSLEEP.SYNCS 0x989680 ;  /* 0x009896800000895d */ /* 0x002fea0003900000 */
[----:B------:R-:W1:Y:S02]  /*62d0*/  @!P0 SYNCS.PHASECHK.TRANS64 P0, [R9+URZ], R4 ;  /* 0x00000004090085a7 */ /* 0x000e64000800007f */
[----:B-1----:R-:W-:Y:S05]  /*62e0*/  @!P0 BRA `(.L_x_128) ;  /* 0xfffffffc00f08947 */ /* 0x002fea000383ffff */
[----:B------:R-:W-:Y:S05]  /*62f0*/  BRA `(.L_x_151) ;  /* 0xfffffff400e07947 */ /* 0x000fea000383ffff */
.L_x_129:
[----:B0-----:R0:W1:Y:S02]  /*6300*/  SYNCS.PHASECHK.TRANS64.TRYWAIT P0, [R8+URZ], R5 ;  /* 0x00000005080075a7 */ /* 0x001064000800017f */
[----:B-1----:R-:W-:Y:S05]  /*6310*/  @!P0 NANOSLEEP.SYNCS 0x989680 ;  /* 0x009896800000895d */ /* 0x002fea0003900000 */
[----:B------:R-:W1:Y:S02]  /*6320*/  @!P0 SYNCS.PHASECHK.TRANS64 P0, [R8+URZ], R5 ;  /* 0x00000005080085a7 */ /* 0x000e64000800007f */
[----:B-1----:R-:W-:Y:S05]  /*6330*/  @!P0 BRA `(.L_x_129) ;  /* 0xfffffffc00f08947 */ /* 0x002fea000383ffff */
[----:B------:R-:W-:Y:S05]  /*6340*/  BRA `(.L_x_152) ;  /* 0xfffffff400f07947 */ /* 0x000fea000383ffff */
.L_x_130:
[----:B0-----:R0:W1:Y:S02]  /*6350*/  SYNCS.PHASECHK.TRANS64.TRYWAIT P0, [R9+URZ], R4 ;  /* 0x00000004090075a7 */ /* 0x001064000800017f */
[----:B-1----:R-:W-:Y:S05]  /*6360*/  @!P0 NANOSLEEP.SYNCS 0x989680 ;  /* 0x009896800000895d */ /* 0x002fea0003900000 */
[----:B------:R-:W1:Y:S02]  /*6370*/  @!P0 SYNCS.PHASECHK.TRANS64 P0, [R9+URZ], R4 ;  /* 0x00000004090085a7 */ /* 0x000e64000800007f */
[----:B-1----:R-:W-:Y:S05]  /*6380*/  @!P0 BRA `(.L_x_130) ;  /* 0xfffffffc00f08947 */ /* 0x002fea000383ffff */
[----:B------:R-:W-:Y:S05]  /*6390*/  BRA `(.L_x_153) ;  /* 0xfffffff800007947 */ /* 0x000fea000383ffff */
.L_x_131:
[----:B0-----:R0:W1:Y:S02]  /*63a0*/  SYNCS.PHASECHK.TRANS64.TRYWAIT P0, [R8+URZ], R5 ;  /* 0x00000005080075a7 */ /* 0x001064000800017f */
[----:B-1----:R-:W-:Y:S05]  /*63b0*/  @!P0 NANOSLEEP.SYNCS 0x989680 ;  /* 0x009896800000895d */ /* 0x002fea0003900000 */
[----:B------:R-:W1:Y:S02]  /*63c0*/  @!P0 SYNCS.PHASECHK.TRANS64 P0, [R8+URZ], R5 ;  /* 0x00000005080085a7 */ /* 0x000e64000800007f */
[----:B-1----:R-:W-:Y:S05]  /*63d0*/  @!P0 BRA `(.L_x_131) ;  /* 0xfffffffc00f08947 */ /* 0x002fea000383ffff */
[----:B------:R-:W-:Y:S05]  /*63e0*/  BRA `(.L_x_154) ;  /* 0xfffffff800107947 */ /* 0x000fea000383ffff */
.L_x_132:
[----:B0-----:R0:W1:Y:S02]  /*63f0*/  SYNCS.PHASECHK.TRANS64.TRYWAIT P0, [R9+URZ], R4 ;  /* 0x00000004090075a7 */ /* 0x001064000800017f */
[----:B-1----:R-:W-:Y:S05]  /*6400*/  @!P0 NANOSLEEP.SYNCS 0x989680 ;  /* 0x009896800000895d */ /* 0x002fea0003900000 */
[----:B------:R-:W1:Y:S02]  /*6410*/  @!P0 SYNCS.PHASECHK.TRANS64 P0, [R9+URZ], R4 ;  /* 0x00000004090085a7 */ /* 0x000e64000800007f */
[----:B-1----:R-:W-:Y:S05]  /*6420*/  @!P0 BRA `(.L_x_132) ;  /* 0xfffffffc00f08947 */ /* 0x002fea000383ffff */
[----:B------:R-:W-:Y:S05]  /*6430*/  BRA `(.L_x_155) ;  /* 0xfffffff800207947 */ /* 0x000fea000383ffff */
.L_x_133:
[----:B0-----:R0:W1:Y:S02]  /*6440*/  SYNCS.PHASECHK.TRANS64.TRYWAIT P0, [R8+URZ], R5 ;  /* 0x00000005080075a7 */ /* 0x001064000800017f */
[----:B-1----:R-:W-:Y:S05]  /*6450*/  @!P0 NANOSLEEP.SYNCS 0x989680 ;  /* 0x009896800000895d */ /* 0x002fea0003900000 */
[----:B------:R-:W1:Y:S02]  /*6460*/  @!P0 SYNCS.PHASECHK.TRANS64 P0, [R8+URZ], R5 ;  /* 0x00000005080085a7 */ /* 0x000e64000800007f */
[----:B-1----:R-:W-:Y:S05]  /*6470*/  @!P0 BRA `(.L_x_133) ;  /* 0xfffffffc00f08947 */ /* 0x002fea000383ffff */
[----:B------:R-:W-:Y:S05]  /*6480*/  BRA `(.L_x_156) ;  /* 0xfffffff800307947 */ /* 0x000fea000383ffff */
.L_x_134:
[----:B-1----:R1:W2:Y:S02]  /*6490*/  SYNCS.PHASECHK.TRANS64.TRYWAIT P0, [R11+URZ], R6 ;  /* 0x000000060b0075a7 */ /* 0x0022a4000800017f */
[----:B--2---:R-:W-:Y:S05]  /*64a0*/  @!P0 NANOSLEEP.SYNCS 0x989680 ;  /* 0x009896800000895d */ /* 0x004fea0003900000 */
[----:B------:R-:W2:Y:S02]  /*64b0*/  @!P0 SYNCS.PHASECHK.TRANS64 P0, [R11+URZ], R6 ;  /* 0x000000060b0085a7 */ /* 0x000ea4000800007f */
[----:B--2---:R-:W-:Y:S05]  /*64c0*/  @!P0 BRA `(.L_x_134) ;  /* 0xfffffffc00f08947 */ /* 0x004fea000383ffff */
[----:B------:R-:W-:Y:S05]  /*64d0*/  BRA `(.L_x_157) ;  /* 0xfffffff800387947 */ /* 0x000fea000383ffff */
.L_x_158:
[----:B------:R-:W-:-:S00]  /*64e0*/  BRA `(.L_x_158) ;  /* 0xfffffffc00fc7947 */ /* 0x000fc0000383ffff */
[----:B------:R-:W-:-:S00]  /*64f0*/  NOP ;  /* 0x0000000000007918 */ /* 0x000fc00000000000 */
        /* <DEDUP_REMOVED lines=8> */
.L_x_159:


//--------------------- .nv.global.init           --------------------------
	.section	.nv.global.init,"aw",@progbits
.nv.global.init:
	.type		$str$22,@object
	.size		$str$22,($str$23 - $str$22)
$str$22:
        /*0000*/ 	.byte	0x6b, 0x5f, 0x74, 0x69, 0x6c, 0x65, 0x5f, 0x63, 0x6f, 0x75, 0x6e, 0x74, 0x20, 0x3e, 0x3d, 0x20
        /*0010*/ 	.byte	0x31, 0x00
	.type		$str$23,@object
	.size		$str$23,(__unnamed_1 - $str$23)
$str$23:
        /*0012*/ 	.byte	0x2f, 0x74, 0x6d, 0x70, 0x2f, 0x63, 0x75, 0x74, 0x6c, 0x61, 0x73, 0x73, 0x5f, 0x73, 0x77, 0x65
        /*0022*/ 	.byte	0x65, 0x70, 0x5f, 0x73, 0x72, 0x63, 0x2f, 0x69, 0x6e, 0x63, 0x6c, 0x75, 0x64, 0x65, 0x2f, 0x63
        /*0032*/ 	.byte	0x75, 0x74, 0x6c, 0x61, 0x73, 0x73, 0x2f, 0x67, 0x65, 0x6d, 0x6d, 0x2f, 0x63, 0x6f, 0x6c, 0x6c
        /*0042*/ 	.byte	0x65, 0x63, 0x74, 0x69, 0x76, 0x65, 0x2f, 0x73, 0x6d, 0x39, 0x30, 0x5f, 0x6d, 0x6d, 0x61, 0x5f
        /*0052*/ 	.byte	0x74, 0x6d, 0x61, 0x5f, 0x67, 0x6d, 0x6d, 0x61, 0x5f, 0x73, 0x73, 0x5f, 0x77, 0x61, 0x72, 0x70
        /*0062*/ 	.byte	0x73, 0x70, 0x65, 0x63, 0x69, 0x61, 0x6c, 0x69, 0x7a, 0x65, 0x64, 0x2e, 0x68, 0x70, 0x70, 0x00
	.type		__unnamed_1,@object
	.size		__unnamed_1,(.L_0 - __unnamed_1)
__unnamed_1:
        /*0072*/ 	.byte	0x76, 0x6f, 0x69, 0x64, 0x20, 0x63, 0x75, 0x74, 0x6c, 0x61, 0x73, 0x73, 0x3a, 0x3a, 0x67, 0x65
        /* <DEDUP_REMOVED lines=171> */
        /*0b32*/ 	.byte	0x74, 0x65, 0x3a, 0x3a, 0x69, 0x64, 0x65, 0x6e, 0x74, 0x69, 0x74, 0x79, 0x5d, 0x00
.L_0:


//--------------------- .nv.shared._ZN7cutlass13device_kernelINS_4gemm6kernel13GemmUniversalIN4cute5tupleIJiiiiEEENS1_10collective13CollectiveMmaINS1_34MainloopSm90TmaGmmaWarpSpecializedILi16ENS5_IJNS4_1CILi1EEESB_SB_EEENS1_35KernelTmaWarpSpecializedCooperativeEEENS5_IJNSA_ILi192EEENSA_ILi32EEENSA_ILi64EEEEEEaNS5_IJlSB_lEEEaSJ_NS4_8TiledMMAINS4_8MMA_AtomIJNS4_4SM904GMMA26MMA_64x32x32_S32S8S8_SS_TNEEEENS4_6LayoutINS5_IJNSA_ILi2EEESB_SB_EEENS5_IJSB_NSA_ILi0EEEST_EEEEENS5_IJNS4_10UnderscoreESW_SW_EEEEENS4_13SM90_TMA_LOADENS4_14ComposedLayoutINS4_7SwizzleILi2ELi4ELi3EEENS4_18smem_ptr_flag_bitsILi8EEENSQ_INS5_IJNSA_ILi8EEESH_EEENS5_IJSH_SB_EEEEEEEvNS4_8identityESZ_S19_vS1A_EENS_8epilogue10collective6detail29Sm90TmaWarpSpecializedAdapterINS1D_15DefaultEpilogueIaSJ_SJ_NS1C_6thread17LinearCombinationIaLi1EiiLNS1H_9ScaleType4KindE0ELNS_15FloatRoundStyleE2EaEENS1_15EpilogueDefaultEEEEEvvEEEEvNT_6ParamsE --------------------------
	.section	.nv.shared._ZN7cutlass13device_kernelINS_4gemm6kernel13GemmUniversalIN4cute5tupleIJiiiiEEENS1_10collective13CollectiveMmaINS1_34MainloopSm90TmaGmmaWarpSpecializedILi16ENS5_IJNS4_1CILi1EEESB_SB_EEENS1_35KernelTmaWarpSpecializedCooperativeEEENS5_IJNSA_ILi192EEENSA_ILi32EEENSA_ILi64EEEEEEaNS5_IJlSB_lEEEaSJ_NS4_8TiledMMAINS4_8MMA_AtomIJNS4_4SM904GMMA26MMA_64x32x32_S32S8S8_SS_TNEEEENS4_6LayoutINS5_IJNSA_ILi2EEESB_SB_EEENS5_IJSB_NSA_ILi0EEEST_EEEEENS5_IJNS4_10UnderscoreESW_SW_EEEEENS4_13SM90_TMA_LOADENS4_14ComposedLayoutINS4_7SwizzleILi2ELi4ELi3EEENS4_18smem_ptr_flag_bitsILi8EEENSQ_INS5_IJNSA_ILi8EEESH_EEENS5_IJSH_SB_EEEEEEEvNS4_8identityESZ_S19_vS1A_EENS_8epilogue10collective6detail29Sm90TmaWarpSpecializedAdapterINS1D_15DefaultEpilogueIaSJ_SJ_NS1C_6thread17LinearCombinationIaLi1EiiLNS1H_9ScaleType4KindE0ELNS_15FloatRoundStyleE2EaEENS1_15EpilogueDefaultEEEEEvvEEEEvNT_6ParamsE,"aw",@nobits
	.sectionflags	@""
	.align	16
	.zero		1024


//--------------------- .nv.shared.reserved.0     --------------------------
	.section	.nv.shared.reserved.0,"aw",@nobits
	.weak		__nv_reservedSMEM_offset_0_alias
	.size		__nv_reservedSMEM_offset_0_alias, 0, 0
	.other		__nv_reservedSMEM_offset_0_alias,@"STO_CUDA_RESERVED_SHARED STV_DEFAULT"
__nv_reservedSMEM_offset_0_alias:
	.zero		0


//--------------------- .nv.global                --------------------------
	.section	.nv.global,"aw",@nobits
.nv.global:
	.type		_ZN40_INTERNAL_b1068fad_4_k_cu_e92ec0cf_144574cute1_E,@object
	.size		_ZN40_INTERNAL_b1068fad_4_k_cu_e92ec0cf_144574cute1_E,(_ZN40_INTERNAL_b1068fad_4_k_cu_e92ec0cf_144574cuda3std3__45__cpo6cbeginE - _ZN40_INTERNAL_b1068fad_4_k_cu_e92ec0cf_144574cute1_E)
_ZN40_INTERNAL_b1068fad_4_k_cu_e92ec0cf_144574cute1_E:
	.zero		1
	.type		_ZN40_INTERNAL_b1068fad_4_k_cu_e92ec0cf_144574cuda3std3__45__cpo6cbeginE,@object
	.size		_ZN40_INTERNAL_b1068fad_4_k_cu_e92ec0cf_144574cuda3std3__45__cpo6cbeginE,(_ZN40_INTERNAL_b1068fad_4_k_cu_e92ec0cf_144574cuda3std3__48in_placeE - _ZN40_INTERNAL_b1068fad_4_k_cu_e92ec0cf_144574cuda3std3__45__cpo6cbeginE)
_ZN40_INTERNAL_b1068fad_4_k_cu_e92ec0cf_144574cuda3std3__45__cpo6cbeginE:
	.zero		1
	.type		_ZN40_INTERNAL_b1068fad_4_k_cu_e92ec0cf_144574cuda3std3__48in_placeE,@object
	.size		_ZN40_INTERNAL_b1068fad_4_k_cu_e92ec0cf_144574cuda3std3__48in_placeE,(_ZN40_INTERNAL_b1068fad_4_k_cu_e92ec0cf_144574cuda3std6ranges3__45__cpo9iter_moveE - _ZN40_INTERNAL_b1068fad_4_k_cu_e92ec0cf_144574cuda3std3__48in_placeE)
_ZN40_INTERNAL_b1068fad_4_k_cu_e92ec0cf_144574cuda3std3__48in_placeE:
	.zero		1
	.type		_ZN40_INTERNAL_b1068fad_4_k_cu_e92ec0cf_144574cuda3std6ranges3__45__cpo9iter_moveE,@object
	.size		_ZN40_INTERNAL_b1068fad_4_k_cu_e92ec0cf_144574cuda3std6ranges3__45__cpo9iter_moveE,(_ZN40_INTERNAL_b1068fad_4_k_cu_e92ec0cf_144574cuda3std3__45__cpo5beginE - _ZN40_INTERNAL_b1068fad_4_k_cu_e92ec0cf_144574cuda3std6ranges3__45__cpo9iter_moveE)
_ZN40_INTERNAL_b1068fad_4_k_cu_e92ec0cf_144574cuda3std6ranges3__45__cpo9iter_moveE:
	.zero		1
	.type		_ZN40_INTERNAL_b1068fad_4_k_cu_e92ec0cf_144574cuda3std3__45__cpo5beginE,@object
	.size		_ZN40_INTERNAL_b1068fad_4_k_cu_e92ec0cf_144574cuda3std3__45__cpo5beginE,(_ZN40_INTERNAL_b1068fad_4_k_cu_e92ec0cf_144574cuda3std3__442_GLOBAL__N__b1068fad_4_k_cu_e92ec0cf_144576ignoreE - _ZN40_INTERNAL_b1068fad_4_k_cu_e92ec0cf_144574cuda3std3__45__cpo5beginE)
_ZN40_INTERNAL_b1068fad_4_k_cu_e92ec0cf_144574cuda3std3__45__cpo5beginE:
	.zero		1
	.type		_ZN40_INTERNAL_b1068fad_4_k_cu_e92ec0cf_144574cuda3std3__442_GLOBAL__N__b1068fad_4_k_cu_e92ec0cf_144576ignoreE,@object
	.size		_ZN40_INTERNAL_b1068fad_4_k_cu_e92ec0cf_144574cuda3std3__442_GLOBAL__N__b1068fad_4_k_cu_e92ec0cf_144576ignoreE,(_ZN40_INTERNAL_b1068fad_4_k_cu_e92ec0cf_144574cute7productE - _ZN40_INTERNAL_b1068fad_4_k_cu_e92ec0cf_144574cuda3std3__442_GLOBAL__N__b1068fad_4_k_cu_e92ec0cf_144576ignoreE)
_ZN40_INTERNAL_b1068fad_4_k_cu_e92ec0cf_144574cuda3std3__442_GLOBAL__N__b1068fad_4_k_cu_e92ec0cf_144576ignoreE:
	.zero		1
	.type		_ZN40_INTERNAL_b1068fad_4_k_cu_e92ec0cf_144574cute7productE,@object
	.size		_ZN40_INTERNAL_b1068fad_4_k_cu_e92ec0cf_144574cute7productE,(_ZN40_INTERNAL_b1068fad_4_k_cu_e92ec0cf_144574cuda3std3__45__cpo3endE - _ZN40_INTERNAL_b1068fad_4_k_cu_e92ec0cf_144574cute7productE)
_ZN40_INTERNAL_b1068fad_4_k_cu_e92ec0cf_144574cute7productE:
	.zero		1
	.type		_ZN40_INTERNAL_b1068fad_4_k_cu_e92ec0cf_144574cuda3std3__45__cpo3endE,@object
	.size		_ZN40_INTERNAL_b1068fad_4_k_cu_e92ec0cf_144574cuda3std3__45__cpo3endE,(_ZN40_INTERNAL_b1068fad_4_k_cu_e92ec0cf_144574cuda3std3__419piecewise_constructE - _ZN40_INTERNAL_b1068fad_4_k_cu_e92ec0cf_144574cuda3std3__45__cpo3endE)
_ZN40_INTERNAL_b1068fad_4_k_cu_e92ec0cf_144574cuda3std3__45__cpo3endE:
	.zero		1
	.type		_ZN40_INTERNAL_b1068fad_4_k_cu_e92ec0cf_144574cuda3std3__419piecewise_constructE,@object
	.size		_ZN40_INTERNAL_b1068fad_4_k_cu_e92ec0cf_144574cuda3std3__419piecewise_constructE,(_ZN40_INTERNAL_b1068fad_4_k_cu_e92ec0cf_144574cuda3std3__45__cpo4cendE - _ZN40_INTERNAL_b1068fad_4_k_cu_e92ec0cf_144574cuda3std3__419piecewise_constructE)
_ZN40_INTERNAL_b1068fad_4_k_cu_e92ec0cf_144574cuda3std3__419piecewise_constructE:
	.zero		1
	.type		_ZN40_INTERNAL_b1068fad_4_k_cu_e92ec0cf_144574cuda3std3__45__cpo4cendE,@object
	.size		_ZN40_INTERNAL_b1068fad_4_k_cu_e92ec0cf_144574cuda3std3__45__cpo4cendE,(_ZN40_INTERNAL_b1068fad_4_k_cu_e92ec0cf_144574cuda3std6ranges3__45__cpo4swapE - _ZN40_INTERNAL_b1068fad_4_k_cu_e92ec0cf_144574cuda3std3__45__cpo4cendE)
_ZN40_INTERNAL_b1068fad_4_k_cu_e92ec0cf_144574cuda3std3__45__cpo4cendE:
	.zero		1
	.type		_ZN40_INTERNAL_b1068fad_4_k_cu_e92ec0cf_144574cuda3std6ranges3__45__cpo4swapE,@object
	.size		_ZN40_INTERNAL_b1068fad_4_k_cu_e92ec0cf_144574cuda3std6ranges3__45__cpo4swapE,(.L_8 - _ZN40_INTERNAL_b1068fad_4_k_cu_e92ec0cf_144574cuda3std6ranges3__45__cpo4swapE)
_ZN40_INTERNAL_b1068fad_4_k_cu_e92ec0cf_144574cuda3std6ranges3__45__cpo4swapE:
	.zero		1
.L_8:


//--------------------- .nv.constant0._ZN7cutlass13device_kernelINS_4gemm6kernel13GemmUniversalIN4cute5tupleIJiiiiEEENS1_10collective13CollectiveMmaINS1_34MainloopSm90TmaGmmaWarpSpecializedILi16ENS5_IJNS4_1CILi1EEESB_SB_EEENS1_35KernelTmaWarpSpecializedCooperativeEEENS5_IJNSA_ILi192EEENSA_ILi32EEENSA_ILi64EEEEEEaNS5_IJlSB_lEEEaSJ_NS4_8TiledMMAINS4_8MMA_AtomIJNS4_4SM904GMMA26MMA_64x32x32_S32S8S8_SS_TNEEEENS4_6LayoutINS5_IJNSA_ILi2EEESB_SB_EEENS5_IJSB_NSA_ILi0EEEST_EEEEENS5_IJNS4_10UnderscoreESW_SW_EEEEENS4_13SM90_TMA_LOADENS4_14ComposedLayoutINS4_7SwizzleILi2ELi4ELi3EEENS4_18smem_ptr_flag_bitsILi8EEENSQ_INS5_IJNSA_ILi8EEESH_EEENS5_IJSH_SB_EEEEEEEvNS4_8identityESZ_S19_vS1A_EENS_8epilogue10collective6detail29Sm90TmaWarpSpecializedAdapterINS1D_15DefaultEpilogueIaSJ_SJ_NS1C_6thread17LinearCombinationIaLi1EiiLNS1H_9ScaleType4KindE0ELNS_15FloatRoundStyleE2EaEENS1_15EpilogueDefaultEEEEEvvEEEEvNT_6ParamsE --------------------------
	.section	.nv.constant0._ZN7cutlass13device_kernelINS_4gemm6kernel13GemmUniversalIN4cute5tupleIJiiiiEEENS1_10collective13CollectiveMmaINS1_34MainloopSm90TmaGmmaWarpSpecializedILi16ENS5_IJNS4_1CILi1EEESB_SB_EEENS1_35KernelTmaWarpSpecializedCooperativeEEENS5_IJNSA_ILi192EEENSA_ILi32EEENSA_ILi64EEEEEEaNS5_IJlSB_lEEEaSJ_NS4_8TiledMMAINS4_8MMA_AtomIJNS4_4SM904GMMA26MMA_64x32x32_S32S8S8_SS_TNEEEENS4_6LayoutINS5_IJNSA_ILi2EEESB_SB_EEENS5_IJSB_NSA_ILi0EEEST_EEEEENS5_IJNS4_10UnderscoreESW_SW_EEEEENS4_13SM90_TMA_LOADENS4_14ComposedLayoutINS4_7SwizzleILi2ELi4ELi3EEENS4_18smem_ptr_flag_bitsILi8EEENSQ_INS5_IJNSA_ILi8EEESH_EEENS5_IJSH_SB_EEEEEEEvNS4_8identityESZ_S19_vS1A_EENS_8epilogue10collective6detail29Sm90TmaWarpSpecializedAdapterINS1D_15DefaultEpilogueIaSJ_SJ_NS1C_6thread17LinearCombinationIaLi1EiiLNS1H_9ScaleType4KindE0ELNS_15FloatRoundStyleE2EaEENS1_15EpilogueDefaultEEEEEvvEEEEvNT_6ParamsE,"a",@progbits
	.sectionflags	@""
	.align	4
.nv.constant0._ZN7cutlass13device_kernelINS_4gemm6kernel13GemmUniversalIN4cute5tupleIJiiiiEEENS1_10collective13CollectiveMmaINS1_34MainloopSm90TmaGmmaWarpSpecializedILi16ENS5_IJNS4_1CILi1EEESB_SB_EEENS1_35KernelTmaWarpSpecializedCooperativeEEENS5_IJNSA_ILi192EEENSA_ILi32EEENSA_ILi64EEEEEEaNS5_IJlSB_lEEEaSJ_NS4_8TiledMMAINS4_8MMA_AtomIJNS4_4SM904GMMA26MMA_64x32x32_S32S8S8_SS_TNEEEENS4_6LayoutINS5_IJNSA_ILi2EEESB_SB_EEENS5_IJSB_NSA_ILi0EEEST_EEEEENS5_IJNS4_10UnderscoreESW_SW_EEEEENS4_13SM90_TMA_LOADENS4_14ComposedLayoutINS4_7SwizzleILi2ELi4ELi3EEENS4_18smem_ptr_flag_bitsILi8EEENSQ_INS5_IJNSA_ILi8EEESH_EEENS5_IJSH_SB_EEEEEEEvNS4_8identityESZ_S19_vS1A_EENS_8epilogue10collective6detail29Sm90TmaWarpSpecializedAdapterINS1D_15DefaultEpilogueIaSJ_SJ_NS1C_6thread17LinearCombinationIaLi1EiiLNS1H_9ScaleType4KindE0ELNS_15FloatRoundStyleE2EaEENS1_15EpilogueDefaultEEEEEvvEEEEvNT_6ParamsE:
	.zero		1664


//--------------------- SYMBOLS --------------------------

	.type		.nv.reservedSmem.offset0,@object
	.size		.nv.reservedSmem.offset0,0x4
	.type		__assertfail,@function
